//
// Generated by NVIDIA NVVM Compiler
//
// Compiler Build ID: CL-36424714
// Cuda compilation tools, release 13.0, V13.0.88
// Based on NVVM 20.0.0
//

.version 9.0
.target sm_100
.address_size 64

	// .globl	_Z15matrixMulSimplePfS_S_i
.extern .shared .align 16 .b8 s[];
.extern .shared .align 16 .b8 d[];

.visible .entry _Z15matrixMulSimplePfS_S_i(
	.param .u64 .ptr .align 1 _Z15matrixMulSimplePfS_S_i_param_0,
	.param .u64 .ptr .align 1 _Z15matrixMulSimplePfS_S_i_param_1,
	.param .u64 .ptr .align 1 _Z15matrixMulSimplePfS_S_i_param_2,
	.param .u32 _Z15matrixMulSimplePfS_S_i_param_3
)
{
	.reg .pred 	%p<10>;
	.reg .b32 	%r<40>;
	.reg .b32 	%f<67>;
	.reg .b64 	%rd<67>;

	ld.param.u64 	%rd14, [_Z15matrixMulSimplePfS_S_i_param_0];
	ld.param.u64 	%rd15, [_Z15matrixMulSimplePfS_S_i_param_1];
	ld.param.u32 	%r18, [_Z15matrixMulSimplePfS_S_i_param_3];
	cvta.to.global.u64 	%rd1, %rd15;
	cvta.to.global.u64 	%rd2, %rd14;
	mov.u32 	%r19, %ctaid.y;
	mov.u32 	%r20, %ntid.y;
	mov.u32 	%r21, %tid.y;
	mad.lo.s32 	%r1, %r19, %r20, %r21;
	mov.u32 	%r22, %ctaid.x;
	mov.u32 	%r23, %ntid.x;
	mov.u32 	%r24, %tid.x;
	mad.lo.s32 	%r2, %r22, %r23, %r24;
	max.s32 	%r25, %r1, %r2;
	setp.ge.s32 	%p1, %r25, %r18;
	@%p1 bra 	$L__BB0_13;
	mul.lo.s32 	%r3, %r18, %r1;
	and.b32  	%r4, %r18, 7;
	setp.lt.u32 	%p2, %r18, 8;
	mov.f32 	%f66, 0f00000000;
	mov.b32 	%r38, 0;
	@%p2 bra 	$L__BB0_4;
	and.b32  	%r38, %r18, 2147483640;
	neg.s32 	%r36, %r38;
	mul.wide.s32 	%rd16, %r18, 4;
	add.s64 	%rd3, %rd1, %rd16;
	shl.b32 	%r7, %r18, 3;
	mul.wide.s32 	%rd17, %r18, 8;
	add.s64 	%rd4, %rd1, %rd17;
	mul.wide.s32 	%rd18, %r18, 12;
	add.s64 	%rd5, %rd1, %rd18;
	mul.wide.s32 	%rd19, %r18, 16;
	add.s64 	%rd6, %rd1, %rd19;
	mul.wide.s32 	%rd20, %r18, 20;
	add.s64 	%rd7, %rd1, %rd20;
	mul.wide.s32 	%rd21, %r18, 24;
	add.s64 	%rd8, %rd1, %rd21;
	mul.wide.s32 	%rd22, %r18, 28;
	add.s64 	%rd9, %rd1, %rd22;
	mul.wide.u32 	%rd23, %r3, 4;
	add.s64 	%rd24, %rd23, %rd2;
	add.s64 	%rd66, %rd24, 16;
	mov.f32 	%f66, 0f00000000;
	mov.u32 	%r35, %r2;
$L__BB0_3:
	.pragma "nounroll";
	mul.wide.s32 	%rd25, %r35, 4;
	add.s64 	%rd26, %rd3, %rd25;
	add.s64 	%rd27, %rd4, %rd25;
	add.s64 	%rd28, %rd5, %rd25;
	add.s64 	%rd29, %rd6, %rd25;
	add.s64 	%rd30, %rd7, %rd25;
	add.s64 	%rd31, %rd8, %rd25;
	add.s64 	%rd32, %rd9, %rd25;
	add.s64 	%rd33, %rd1, %rd25;
	ld.global.f32 	%f16, [%rd66+-16];
	ld.global.f32 	%f17, [%rd33];
	fma.rn.f32 	%f18, %f16, %f17, %f66;
	ld.global.f32 	%f19, [%rd66+-12];
	ld.global.f32 	%f20, [%rd26];
	fma.rn.f32 	%f21, %f19, %f20, %f18;
	ld.global.f32 	%f22, [%rd66+-8];
	ld.global.f32 	%f23, [%rd27];
	fma.rn.f32 	%f24, %f22, %f23, %f21;
	ld.global.f32 	%f25, [%rd66+-4];
	ld.global.f32 	%f26, [%rd28];
	fma.rn.f32 	%f27, %f25, %f26, %f24;
	ld.global.f32 	%f28, [%rd66];
	ld.global.f32 	%f29, [%rd29];
	fma.rn.f32 	%f30, %f28, %f29, %f27;
	ld.global.f32 	%f31, [%rd66+4];
	ld.global.f32 	%f32, [%rd30];
	fma.rn.f32 	%f33, %f31, %f32, %f30;
	ld.global.f32 	%f34, [%rd66+8];
	ld.global.f32 	%f35, [%rd31];
	fma.rn.f32 	%f36, %f34, %f35, %f33;
	ld.global.f32 	%f37, [%rd66+12];
	ld.global.f32 	%f38, [%rd32];
	fma.rn.f32 	%f66, %f37, %f38, %f36;
	add.s32 	%r36, %r36, 8;
	add.s32 	%r35, %r35, %r7;
	add.s64 	%rd66, %rd66, 32;
	setp.ne.s32 	%p3, %r36, 0;
	@%p3 bra 	$L__BB0_3;
$L__BB0_4:
	setp.eq.s32 	%p4, %r4, 0;
	@%p4 bra 	$L__BB0_12;
	and.b32  	%r13, %r18, 3;
	setp.lt.u32 	%p5, %r4, 4;
	@%p5 bra 	$L__BB0_7;
	add.s32 	%r27, %r38, %r3;
	mul.wide.u32 	%rd34, %r27, 4;
	add.s64 	%rd35, %rd2, %rd34;
	ld.global.f32 	%f40, [%rd35];
	mad.lo.s32 	%r28, %r38, %r18, %r2;
	mul.wide.s32 	%rd36, %r28, 4;
	add.s64 	%rd37, %rd1, %rd36;
	ld.global.f32 	%f41, [%rd37];
	fma.rn.f32 	%f42, %f40, %f41, %f66;
	cvt.u64.u32 	%rd38, %r3;
	cvt.u64.u32 	%rd39, %r38;
	add.s64 	%rd40, %rd39, %rd38;
	shl.b64 	%rd41, %rd40, 2;
	add.s64 	%rd42, %rd2, %rd41;
	ld.global.f32 	%f43, [%rd42+4];
	mul.wide.s32 	%rd43, %r18, 4;
	add.s64 	%rd44, %rd37, %rd43;
	ld.global.f32 	%f44, [%rd44];
	fma.rn.f32 	%f45, %f43, %f44, %f42;
	ld.global.f32 	%f46, [%rd42+8];
	add.s64 	%rd45, %rd44, %rd43;
	ld.global.f32 	%f47, [%rd45];
	fma.rn.f32 	%f48, %f46, %f47, %f45;
	ld.global.f32 	%f49, [%rd42+12];
	add.s64 	%rd46, %rd45, %rd43;
	ld.global.f32 	%f50, [%rd46];
	fma.rn.f32 	%f66, %f49, %f50, %f48;
	add.s32 	%r38, %r38, 4;
$L__BB0_7:
	setp.eq.s32 	%p6, %r13, 0;
	@%p6 bra 	$L__BB0_12;
	setp.eq.s32 	%p7, %r13, 1;
	@%p7 bra 	$L__BB0_10;
	add.s32 	%r29, %r38, %r3;
	mul.wide.u32 	%rd47, %r29, 4;
	add.s64 	%rd48, %rd2, %rd47;
	ld.global.f32 	%f52, [%rd48];
	mad.lo.s32 	%r30, %r38, %r18, %r2;
	mul.wide.s32 	%rd49, %r30, 4;
	add.s64 	%rd50, %rd1, %rd49;
	ld.global.f32 	%f53, [%rd50];
	fma.rn.f32 	%f54, %f52, %f53, %f66;
	cvt.u64.u32 	%rd51, %r3;
	cvt.u64.u32 	%rd52, %r38;
	add.s64 	%rd53, %rd52, %rd51;
	shl.b64 	%rd54, %rd53, 2;
	add.s64 	%rd55, %rd2, %rd54;
	ld.global.f32 	%f55, [%rd55+4];
	mul.wide.s32 	%rd56, %r18, 4;
	add.s64 	%rd57, %rd50, %rd56;
	ld.global.f32 	%f56, [%rd57];
	fma.rn.f32 	%f66, %f55, %f56, %f54;
	add.s32 	%r38, %r38, 2;
$L__BB0_10:
	and.b32  	%r31, %r18, 1;
	setp.eq.b32 	%p8, %r31, 1;
	not.pred 	%p9, %p8;
	@%p9 bra 	$L__BB0_12;
	add.s32 	%r32, %r38, %r3;
	mul.wide.u32 	%rd58, %r32, 4;
	add.s64 	%rd59, %rd2, %rd58;
	ld.global.f32 	%f57, [%rd59];
	mad.lo.s32 	%r33, %r38, %r18, %r2;
	mul.wide.s32 	%rd60, %r33, 4;
	add.s64 	%rd61, %rd1, %rd60;
	ld.global.f32 	%f58, [%rd61];
	fma.rn.f32 	%f66, %f57, %f58, %f66;
$L__BB0_12:
	ld.param.u64 	%rd65, [_Z15matrixMulSimplePfS_S_i_param_2];
	add.s32 	%r34, %r3, %r2;
	cvta.to.global.u64 	%rd62, %rd65;
	mul.wide.s32 	%rd63, %r34, 4;
	add.s64 	%rd64, %rd62, %rd63;
	st.global.f32 	[%rd64], %f66;
$L__BB0_13:
	ret;

}
	// .globl	_Z15matrixMulSharedPfS_S_ii
.visible .entry _Z15matrixMulSharedPfS_S_ii(
	.param .u64 .ptr .align 1 _Z15matrixMulSharedPfS_S_ii_param_0,
	.param .u64 .ptr .align 1 _Z15matrixMulSharedPfS_S_ii_param_1,
	.param .u64 .ptr .align 1 _Z15matrixMulSharedPfS_S_ii_param_2,
	.param .u32 _Z15matrixMulSharedPfS_S_ii_param_3,
	.param .u32 _Z15matrixMulSharedPfS_S_ii_param_4
)
{
	.reg .pred 	%p<11>;
	.reg .b32 	%r<95>;
	.reg .b32 	%f<73>;
	.reg .b64 	%rd<14>;

	ld.param.u64 	%rd3, [_Z15matrixMulSharedPfS_S_ii_param_0];
	ld.param.u64 	%rd4, [_Z15matrixMulSharedPfS_S_ii_param_1];
	ld.param.u32 	%r31, [_Z15matrixMulSharedPfS_S_ii_param_3];
	ld.param.u32 	%r32, [_Z15matrixMulSharedPfS_S_ii_param_4];
	mov.u32 	%r33, %ctaid.x;
	mov.u32 	%r34, %ctaid.y;
	mov.u32 	%r1, %tid.x;
	mov.u32 	%r2, %tid.y;
	mad.lo.s32 	%r3, %r32, %r34, %r2;
	mad.lo.s32 	%r4, %r32, %r33, %r1;
	div.s32 	%r5, %r31, %r32;
	setp.lt.s32 	%p1, %r5, 1;
	mov.f32 	%f71, 0f00000000;
	@%p1 bra 	$L__BB1_15;
	mul.lo.s32 	%r36, %r32, %r32;
	shl.b32 	%r37, %r36, 2;
	mov.u32 	%r38, s;
	add.s32 	%r6, %r38, %r37;
	mad.lo.s32 	%r7, %r3, %r31, %r1;
	mul.lo.s32 	%r8, %r32, %r2;
	and.b32  	%r9, %r32, 7;
	and.b32  	%r10, %r32, 3;
	and.b32  	%r11, %r32, 2147483640;
	and.b32  	%r12, %r32, 1;
	neg.s32 	%r13, %r11;
	shl.b32 	%r39, %r1, 2;
	add.s32 	%r40, %r37, %r39;
	add.s32 	%r14, %r38, %r40;
	shl.b32 	%r15, %r32, 5;
	shl.b32 	%r16, %r32, 2;
	cvta.to.global.u64 	%rd1, %rd3;
	cvta.to.global.u64 	%rd2, %rd4;
	mov.f32 	%f71, 0f00000000;
	mov.b32 	%r88, 0;
$L__BB1_2:
	setp.lt.s32 	%p2, %r32, 1;
	mul.lo.s32 	%r41, %r88, %r32;
	add.s32 	%r42, %r7, %r41;
	mul.wide.s32 	%rd6, %r42, 4;
	add.s64 	%rd7, %rd1, %rd6;
	ld.global.f32 	%f17, [%rd7];
	add.s32 	%r43, %r8, %r1;
	shl.b32 	%r44, %r43, 2;
	add.s32 	%r46, %r38, %r44;
	st.shared.f32 	[%r46], %f17;
	add.s32 	%r47, %r41, %r2;
	mad.lo.s32 	%r48, %r47, %r31, %r4;
	mul.wide.s32 	%rd8, %r48, 4;
	add.s64 	%rd9, %rd2, %rd8;
	ld.global.f32 	%f18, [%rd9];
	add.s32 	%r49, %r6, %r44;
	st.shared.f32 	[%r49], %f18;
	bar.sync 	0;
	@%p2 bra 	$L__BB1_14;
	setp.lt.u32 	%p3, %r32, 8;
	mov.b32 	%r93, 0;
	@%p3 bra 	$L__BB1_6;
	shl.b32 	%r51, %r8, 2;
	add.s32 	%r53, %r51, %r38;
	add.s32 	%r89, %r53, 16;
	mov.u32 	%r90, %r14;
	mov.u32 	%r91, %r13;
$L__BB1_5:
	.pragma "nounroll";
	ld.shared.f32 	%f20, [%r89+-16];
	ld.shared.f32 	%f21, [%r90];
	fma.rn.f32 	%f22, %f20, %f21, %f71;
	ld.shared.f32 	%f23, [%r89+-12];
	add.s32 	%r54, %r90, %r16;
	ld.shared.f32 	%f24, [%r54];
	fma.rn.f32 	%f25, %f23, %f24, %f22;
	ld.shared.f32 	%f26, [%r89+-8];
	add.s32 	%r55, %r54, %r16;
	ld.shared.f32 	%f27, [%r55];
	fma.rn.f32 	%f28, %f26, %f27, %f25;
	ld.shared.f32 	%f29, [%r89+-4];
	add.s32 	%r56, %r55, %r16;
	ld.shared.f32 	%f30, [%r56];
	fma.rn.f32 	%f31, %f29, %f30, %f28;
	ld.shared.f32 	%f32, [%r89];
	add.s32 	%r57, %r56, %r16;
	ld.shared.f32 	%f33, [%r57];
	fma.rn.f32 	%f34, %f32, %f33, %f31;
	ld.shared.f32 	%f35, [%r89+4];
	add.s32 	%r58, %r57, %r16;
	ld.shared.f32 	%f36, [%r58];
	fma.rn.f32 	%f37, %f35, %f36, %f34;
	ld.shared.f32 	%f38, [%r89+8];
	add.s32 	%r59, %r58, %r16;
	ld.shared.f32 	%f39, [%r59];
	fma.rn.f32 	%f40, %f38, %f39, %f37;
	ld.shared.f32 	%f41, [%r89+12];
	add.s32 	%r60, %r59, %r16;
	ld.shared.f32 	%f42, [%r60];
	fma.rn.f32 	%f71, %f41, %f42, %f40;
	add.s32 	%r91, %r91, 8;
	add.s32 	%r90, %r90, %r15;
	add.s32 	%r89, %r89, 32;
	setp.ne.s32 	%p4, %r91, 0;
	mov.u32 	%r93, %r11;
	@%p4 bra 	$L__BB1_5;
$L__BB1_6:
	setp.eq.s32 	%p5, %r9, 0;
	@%p5 bra 	$L__BB1_14;
	add.s32 	%r61, %r9, -1;
	setp.lt.u32 	%p6, %r61, 3;
	@%p6 bra 	$L__BB1_9;
	add.s32 	%r62, %r93, %r8;
	shl.b32 	%r63, %r62, 2;
	add.s32 	%r65, %r38, %r63;
	ld.shared.f32 	%f44, [%r65];
	mad.lo.s32 	%r66, %r93, %r32, %r1;
	shl.b32 	%r67, %r66, 2;
	add.s32 	%r68, %r6, %r67;
	ld.shared.f32 	%f45, [%r68];
	fma.rn.f32 	%f46, %f44, %f45, %f71;
	ld.shared.f32 	%f47, [%r65+4];
	add.s32 	%r69, %r68, %r16;
	ld.shared.f32 	%f48, [%r69];
	fma.rn.f32 	%f49, %f47, %f48, %f46;
	ld.shared.f32 	%f50, [%r65+8];
	add.s32 	%r70, %r69, %r16;
	ld.shared.f32 	%f51, [%r70];
	fma.rn.f32 	%f52, %f50, %f51, %f49;
	ld.shared.f32 	%f53, [%r65+12];
	add.s32 	%r71, %r70, %r16;
	ld.shared.f32 	%f54, [%r71];
	fma.rn.f32 	%f71, %f53, %f54, %f52;
	add.s32 	%r93, %r93, 4;
$L__BB1_9:
	setp.eq.s32 	%p7, %r10, 0;
	@%p7 bra 	$L__BB1_14;
	setp.eq.s32 	%p8, %r10, 1;
	@%p8 bra 	$L__BB1_12;
	add.s32 	%r72, %r93, %r8;
	shl.b32 	%r73, %r72, 2;
	add.s32 	%r75, %r38, %r73;
	ld.shared.f32 	%f56, [%r75];
	mad.lo.s32 	%r76, %r93, %r32, %r1;
	shl.b32 	%r77, %r76, 2;
	add.s32 	%r78, %r6, %r77;
	ld.shared.f32 	%f57, [%r78];
	fma.rn.f32 	%f58, %f56, %f57, %f71;
	ld.shared.f32 	%f59, [%r75+4];
	add.s32 	%r79, %r78, %r16;
	ld.shared.f32 	%f60, [%r79];
	fma.rn.f32 	%f71, %f59, %f60, %f58;
	add.s32 	%r93, %r93, 2;
$L__BB1_12:
	setp.eq.s32 	%p9, %r12, 0;
	@%p9 bra 	$L__BB1_14;
	add.s32 	%r80, %r93, %r8;
	shl.b32 	%r81, %r80, 2;
	add.s32 	%r83, %r38, %r81;
	ld.shared.f32 	%f61, [%r83];
	mad.lo.s32 	%r84, %r93, %r32, %r1;
	shl.b32 	%r85, %r84, 2;
	add.s32 	%r86, %r6, %r85;
	ld.shared.f32 	%f62, [%r86];
	fma.rn.f32 	%f71, %f61, %f62, %f71;
$L__BB1_14:
	bar.sync 	0;
	add.s32 	%r88, %r88, 1;
	setp.ne.s32 	%p10, %r88, %r5;
	@%p10 bra 	$L__BB1_2;
$L__BB1_15:
	ld.param.u64 	%rd13, [_Z15matrixMulSharedPfS_S_ii_param_2];
	cvta.to.global.u64 	%rd10, %rd13;
	mad.lo.s32 	%r87, %r3, %r31, %r4;
	mul.wide.s32 	%rd11, %r87, 4;
	add.s64 	%rd12, %rd10, %rd11;
	st.global.f32 	[%rd12], %f71;
	ret;

}
	// .globl	_Z21matrixMulSimpleDoublePdS_S_i
.visible .entry _Z21matrixMulSimpleDoublePdS_S_i(
	.param .u64 .ptr .align 1 _Z21matrixMulSimpleDoublePdS_S_i_param_0,
	.param .u64 .ptr .align 1 _Z21matrixMulSimpleDoublePdS_S_i_param_1,
	.param .u64 .ptr .align 1 _Z21matrixMulSimpleDoublePdS_S_i_param_2,
	.param .u32 _Z21matrixMulSimpleDoublePdS_S_i_param_3
)
{
	.reg .pred 	%p<10>;
	.reg .b32 	%r<41>;
	.reg .b64 	%rd<67>;
	.reg .b64 	%fd<67>;

	ld.param.u64 	%rd14, [_Z21matrixMulSimpleDoublePdS_S_i_param_0];
	ld.param.u64 	%rd15, [_Z21matrixMulSimpleDoublePdS_S_i_param_1];
	ld.param.u32 	%r17, [_Z21matrixMulSimpleDoublePdS_S_i_param_3];
	cvta.to.global.u64 	%rd1, %rd15;
	cvta.to.global.u64 	%rd2, %rd14;
	mov.u32 	%r18, %ctaid.y;
	mov.u32 	%r19, %ntid.y;
	mov.u32 	%r20, %tid.y;
	mad.lo.s32 	%r1, %r18, %r19, %r20;
	mov.u32 	%r21, %ctaid.x;
	mov.u32 	%r22, %ntid.x;
	mov.u32 	%r23, %tid.x;
	mad.lo.s32 	%r2, %r21, %r22, %r23;
	max.s32 	%r24, %r1, %r2;
	setp.ge.s32 	%p1, %r24, %r17;
	@%p1 bra 	$L__BB2_13;
	mul.lo.s32 	%r3, %r17, %r1;
	and.b32  	%r4, %r17, 7;
	setp.lt.u32 	%p2, %r17, 8;
	mov.f64 	%fd66, 0d0000000000000000;
	mov.b32 	%r39, 0;
	@%p2 bra 	$L__BB2_4;
	and.b32  	%r26, %r17, 2147483640;
	neg.s32 	%r37, %r26;
	mul.wide.s32 	%rd16, %r17, 8;
	add.s64 	%rd3, %rd1, %rd16;
	mul.wide.s32 	%rd17, %r17, 16;
	add.s64 	%rd4, %rd1, %rd17;
	mul.wide.s32 	%rd18, %r17, 24;
	add.s64 	%rd5, %rd1, %rd18;
	mul.wide.s32 	%rd19, %r17, 32;
	add.s64 	%rd6, %rd1, %rd19;
	mul.wide.s32 	%rd20, %r17, 40;
	add.s64 	%rd7, %rd1, %rd20;
	mul.wide.s32 	%rd21, %r17, 48;
	add.s64 	%rd8, %rd1, %rd21;
	mul.wide.s32 	%rd22, %r17, 56;
	add.s64 	%rd9, %rd1, %rd22;
	mul.wide.u32 	%rd23, %r3, 8;
	add.s64 	%rd24, %rd23, %rd2;
	add.s64 	%rd66, %rd24, 32;
	mov.f64 	%fd66, 0d0000000000000000;
	mov.u32 	%r36, %r2;
$L__BB2_3:
	.pragma "nounroll";
	and.b32  	%r39, %r17, 2147483640;
	mul.wide.s32 	%rd25, %r36, 8;
	add.s64 	%rd26, %rd3, %rd25;
	add.s64 	%rd27, %rd4, %rd25;
	add.s64 	%rd28, %rd5, %rd25;
	add.s64 	%rd29, %rd6, %rd25;
	add.s64 	%rd30, %rd7, %rd25;
	add.s64 	%rd31, %rd8, %rd25;
	add.s64 	%rd32, %rd9, %rd25;
	add.s64 	%rd33, %rd1, %rd25;
	ld.global.f64 	%fd16, [%rd66+-32];
	ld.global.f64 	%fd17, [%rd33];
	fma.rn.f64 	%fd18, %fd16, %fd17, %fd66;
	ld.global.f64 	%fd19, [%rd66+-24];
	ld.global.f64 	%fd20, [%rd26];
	fma.rn.f64 	%fd21, %fd19, %fd20, %fd18;
	ld.global.f64 	%fd22, [%rd66+-16];
	ld.global.f64 	%fd23, [%rd27];
	fma.rn.f64 	%fd24, %fd22, %fd23, %fd21;
	ld.global.f64 	%fd25, [%rd66+-8];
	ld.global.f64 	%fd26, [%rd28];
	fma.rn.f64 	%fd27, %fd25, %fd26, %fd24;
	ld.global.f64 	%fd28, [%rd66];
	ld.global.f64 	%fd29, [%rd29];
	fma.rn.f64 	%fd30, %fd28, %fd29, %fd27;
	ld.global.f64 	%fd31, [%rd66+8];
	ld.global.f64 	%fd32, [%rd30];
	fma.rn.f64 	%fd33, %fd31, %fd32, %fd30;
	ld.global.f64 	%fd34, [%rd66+16];
	ld.global.f64 	%fd35, [%rd31];
	fma.rn.f64 	%fd36, %fd34, %fd35, %fd33;
	ld.global.f64 	%fd37, [%rd66+24];
	ld.global.f64 	%fd38, [%rd32];
	fma.rn.f64 	%fd66, %fd37, %fd38, %fd36;
	add.s32 	%r37, %r37, 8;
	shl.b32 	%r27, %r17, 3;
	add.s32 	%r36, %r36, %r27;
	add.s64 	%rd66, %rd66, 64;
	setp.ne.s32 	%p3, %r37, 0;
	@%p3 bra 	$L__BB2_3;
$L__BB2_4:
	setp.eq.s32 	%p4, %r4, 0;
	@%p4 bra 	$L__BB2_12;
	and.b32  	%r12, %r17, 3;
	setp.lt.u32 	%p5, %r4, 4;
	@%p5 bra 	$L__BB2_7;
	add.s32 	%r28, %r39, %r3;
	mul.wide.u32 	%rd34, %r28, 8;
	add.s64 	%rd35, %rd2, %rd34;
	ld.global.f64 	%fd40, [%rd35];
	mad.lo.s32 	%r29, %r39, %r17, %r2;
	mul.wide.s32 	%rd36, %r29, 8;
	add.s64 	%rd37, %rd1, %rd36;
	ld.global.f64 	%fd41, [%rd37];
	fma.rn.f64 	%fd42, %fd40, %fd41, %fd66;
	cvt.u64.u32 	%rd38, %r3;
	cvt.u64.u32 	%rd39, %r39;
	add.s64 	%rd40, %rd39, %rd38;
	shl.b64 	%rd41, %rd40, 3;
	add.s64 	%rd42, %rd2, %rd41;
	ld.global.f64 	%fd43, [%rd42+8];
	mul.wide.s32 	%rd43, %r17, 8;
	add.s64 	%rd44, %rd37, %rd43;
	ld.global.f64 	%fd44, [%rd44];
	fma.rn.f64 	%fd45, %fd43, %fd44, %fd42;
	ld.global.f64 	%fd46, [%rd42+16];
	add.s64 	%rd45, %rd44, %rd43;
	ld.global.f64 	%fd47, [%rd45];
	fma.rn.f64 	%fd48, %fd46, %fd47, %fd45;
	ld.global.f64 	%fd49, [%rd42+24];
	add.s64 	%rd46, %rd45, %rd43;
	ld.global.f64 	%fd50, [%rd46];
	fma.rn.f64 	%fd66, %fd49, %fd50, %fd48;
	add.s32 	%r39, %r39, 4;
$L__BB2_7:
	setp.eq.s32 	%p6, %r12, 0;
	@%p6 bra 	$L__BB2_12;
	setp.eq.s32 	%p7, %r12, 1;
	@%p7 bra 	$L__BB2_10;
	add.s32 	%r30, %r39, %r3;
	mul.wide.u32 	%rd47, %r30, 8;
	add.s64 	%rd48, %rd2, %rd47;
	ld.global.f64 	%fd52, [%rd48];
	mad.lo.s32 	%r31, %r39, %r17, %r2;
	mul.wide.s32 	%rd49, %r31, 8;
	add.s64 	%rd50, %rd1, %rd49;
	ld.global.f64 	%fd53, [%rd50];
	fma.rn.f64 	%fd54, %fd52, %fd53, %fd66;
	cvt.u64.u32 	%rd51, %r3;
	cvt.u64.u32 	%rd52, %r39;
	add.s64 	%rd53, %rd52, %rd51;
	shl.b64 	%rd54, %rd53, 3;
	add.s64 	%rd55, %rd2, %rd54;
	ld.global.f64 	%fd55, [%rd55+8];
	mul.wide.s32 	%rd56, %r17, 8;
	add.s64 	%rd57, %rd50, %rd56;
	ld.global.f64 	%fd56, [%rd57];
	fma.rn.f64 	%fd66, %fd55, %fd56, %fd54;
	add.s32 	%r39, %r39, 2;
$L__BB2_10:
	and.b32  	%r32, %r17, 1;
	setp.eq.b32 	%p8, %r32, 1;
	not.pred 	%p9, %p8;
	@%p9 bra 	$L__BB2_12;
	add.s32 	%r33, %r39, %r3;
	mul.wide.u32 	%rd58, %r33, 8;
	add.s64 	%rd59, %rd2, %rd58;
	ld.global.f64 	%fd57, [%rd59];
	mad.lo.s32 	%r34, %r39, %r17, %r2;
	mul.wide.s32 	%rd60, %r34, 8;
	add.s64 	%rd61, %rd1, %rd60;
	ld.global.f64 	%fd58, [%rd61];
	fma.rn.f64 	%fd66, %fd57, %fd58, %fd66;
$L__BB2_12:
	ld.param.u64 	%rd65, [_Z21matrixMulSimpleDoublePdS_S_i_param_2];
	add.s32 	%r35, %r3, %r2;
	cvta.to.global.u64 	%rd62, %rd65;
	mul.wide.s32 	%rd63, %r35, 8;
	add.s64 	%rd64, %rd62, %rd63;
	st.global.f64 	[%rd64], %fd66;
$L__BB2_13:
	ret;

}
	// .globl	_Z21matrixMulSharedDoublePdS_S_ii
.visible .entry _Z21matrixMulSharedDoublePdS_S_ii(
	.param .u64 .ptr .align 1 _Z21matrixMulSharedDoublePdS_S_ii_param_0,
	.param .u64 .ptr .align 1 _Z21matrixMulSharedDoublePdS_S_ii_param_1,
	.param .u64 .ptr .align 1 _Z21matrixMulSharedDoublePdS_S_ii_param_2,
	.param .u32 _Z21matrixMulSharedDoublePdS_S_ii_param_3,
	.param .u32 _Z21matrixMulSharedDoublePdS_S_ii_param_4
)
{
	.reg .pred 	%p<11>;
	.reg .b32 	%r<95>;
	.reg .b64 	%rd<16>;
	.reg .b64 	%fd<73>;

	ld.param.u32 	%r31, [_Z21matrixMulSharedDoublePdS_S_ii_param_3];
	ld.param.u32 	%r32, [_Z21matrixMulSharedDoublePdS_S_ii_param_4];
	mov.u32 	%r33, %ctaid.x;
	mov.u32 	%r34, %ctaid.y;
	mov.u32 	%r1, %tid.x;
	mov.u32 	%r2, %tid.y;
	mad.lo.s32 	%r3, %r32, %r34, %r2;
	mad.lo.s32 	%r4, %r32, %r33, %r1;
	div.s32 	%r5, %r31, %r32;
	setp.lt.s32 	%p1, %r5, 1;
	mov.f64 	%fd71, 0d0000000000000000;
	@%p1 bra 	$L__BB3_15;
	mul.lo.s32 	%r36, %r32, %r32;
	shl.b32 	%r37, %r36, 3;
	mov.u32 	%r38, d;
	add.s32 	%r6, %r38, %r37;
	mad.lo.s32 	%r7, %r3, %r31, %r1;
	mul.lo.s32 	%r8, %r32, %r2;
	and.b32  	%r9, %r32, 7;
	and.b32  	%r10, %r32, 3;
	and.b32  	%r11, %r32, 2147483640;
	and.b32  	%r12, %r32, 1;
	neg.s32 	%r13, %r11;
	shl.b32 	%r39, %r1, 3;
	add.s32 	%r40, %r37, %r39;
	add.s32 	%r14, %r38, %r40;
	shl.b32 	%r15, %r32, 6;
	shl.b32 	%r16, %r32, 3;
	mov.f64 	%fd71, 0d0000000000000000;
	mov.b32 	%r88, 0;
$L__BB3_2:
	ld.param.u64 	%rd14, [_Z21matrixMulSharedDoublePdS_S_ii_param_1];
	ld.param.u64 	%rd13, [_Z21matrixMulSharedDoublePdS_S_ii_param_0];
	setp.lt.s32 	%p2, %r32, 1;
	mul.lo.s32 	%r41, %r88, %r32;
	add.s32 	%r42, %r7, %r41;
	cvta.to.global.u64 	%rd4, %rd13;
	mul.wide.s32 	%rd5, %r42, 8;
	add.s64 	%rd6, %rd4, %rd5;
	ld.global.f64 	%fd17, [%rd6];
	add.s32 	%r43, %r8, %r1;
	shl.b32 	%r44, %r43, 3;
	add.s32 	%r46, %r38, %r44;
	st.shared.f64 	[%r46], %fd17;
	add.s32 	%r47, %r41, %r2;
	mad.lo.s32 	%r48, %r47, %r31, %r4;
	cvta.to.global.u64 	%rd7, %rd14;
	mul.wide.s32 	%rd8, %r48, 8;
	add.s64 	%rd9, %rd7, %rd8;
	ld.global.f64 	%fd18, [%rd9];
	add.s32 	%r49, %r6, %r44;
	st.shared.f64 	[%r49], %fd18;
	bar.sync 	0;
	@%p2 bra 	$L__BB3_14;
	setp.lt.u32 	%p3, %r32, 8;
	mov.b32 	%r93, 0;
	@%p3 bra 	$L__BB3_6;
	shl.b32 	%r51, %r8, 3;
	add.s32 	%r53, %r51, %r38;
	add.s32 	%r89, %r53, 32;
	mov.u32 	%r90, %r14;
	mov.u32 	%r91, %r13;
$L__BB3_5:
	.pragma "nounroll";
	ld.shared.f64 	%fd20, [%r89+-32];
	ld.shared.f64 	%fd21, [%r90];
	fma.rn.f64 	%fd22, %fd20, %fd21, %fd71;
	ld.shared.f64 	%fd23, [%r89+-24];
	add.s32 	%r54, %r90, %r16;
	ld.shared.f64 	%fd24, [%r54];
	fma.rn.f64 	%fd25, %fd23, %fd24, %fd22;
	ld.shared.f64 	%fd26, [%r89+-16];
	add.s32 	%r55, %r54, %r16;
	ld.shared.f64 	%fd27, [%r55];
	fma.rn.f64 	%fd28, %fd26, %fd27, %fd25;
	ld.shared.f64 	%fd29, [%r89+-8];
	add.s32 	%r56, %r55, %r16;
	ld.shared.f64 	%fd30, [%r56];
	fma.rn.f64 	%fd31, %fd29, %fd30, %fd28;
	ld.shared.f64 	%fd32, [%r89];
	add.s32 	%r57, %r56, %r16;
	ld.shared.f64 	%fd33, [%r57];
	fma.rn.f64 	%fd34, %fd32, %fd33, %fd31;
	ld.shared.f64 	%fd35, [%r89+8];
	add.s32 	%r58, %r57, %r16;
	ld.shared.f64 	%fd36, [%r58];
	fma.rn.f64 	%fd37, %fd35, %fd36, %fd34;
	ld.shared.f64 	%fd38, [%r89+16];
	add.s32 	%r59, %r58, %r16;
	ld.shared.f64 	%fd39, [%r59];
	fma.rn.f64 	%fd40, %fd38, %fd39, %fd37;
	ld.shared.f64 	%fd41, [%r89+24];
	add.s32 	%r60, %r59, %r16;
	ld.shared.f64 	%fd42, [%r60];
	fma.rn.f64 	%fd71, %fd41, %fd42, %fd40;
	add.s32 	%r91, %r91, 8;
	add.s32 	%r90, %r90, %r15;
	add.s32 	%r89, %r89, 64;
	setp.ne.s32 	%p4, %r91, 0;
	mov.u32 	%r93, %r11;
	@%p4 bra 	$L__BB3_5;
$L__BB3_6:
	setp.eq.s32 	%p5, %r9, 0;
	@%p5 bra 	$L__BB3_14;
	add.s32 	%r61, %r9, -1;
	setp.lt.u32 	%p6, %r61, 3;
	@%p6 bra 	$L__BB3_9;
	add.s32 	%r62, %r93, %r8;
	shl.b32 	%r63, %r62, 3;
	add.s32 	%r65, %r38, %r63;
	ld.shared.f64 	%fd44, [%r65];
	mad.lo.s32 	%r66, %r93, %r32, %r1;
	shl.b32 	%r67, %r66, 3;
	add.s32 	%r68, %r6, %r67;
	ld.shared.f64 	%fd45, [%r68];
	fma.rn.f64 	%fd46, %fd44, %fd45, %fd71;
	ld.shared.f64 	%fd47, [%r65+8];
	add.s32 	%r69, %r68, %r16;
	ld.shared.f64 	%fd48, [%r69];
	fma.rn.f64 	%fd49, %fd47, %fd48, %fd46;
	ld.shared.f64 	%fd50, [%r65+16];
	add.s32 	%r70, %r69, %r16;
	ld.shared.f64 	%fd51, [%r70];
	fma.rn.f64 	%fd52, %fd50, %fd51, %fd49;
	ld.shared.f64 	%fd53, [%r65+24];
	add.s32 	%r71, %r70, %r16;
	ld.shared.f64 	%fd54, [%r71];
	fma.rn.f64 	%fd71, %fd53, %fd54, %fd52;
	add.s32 	%r93, %r93, 4;
$L__BB3_9:
	setp.eq.s32 	%p7, %r10, 0;
	@%p7 bra 	$L__BB3_14;
	setp.eq.s32 	%p8, %r10, 1;
	@%p8 bra 	$L__BB3_12;
	add.s32 	%r72, %r93, %r8;
	shl.b32 	%r73, %r72, 3;
	add.s32 	%r75, %r38, %r73;
	ld.shared.f64 	%fd56, [%r75];
	mad.lo.s32 	%r76, %r93, %r32, %r1;
	shl.b32 	%r77, %r76, 3;
	add.s32 	%r78, %r6, %r77;
	ld.shared.f64 	%fd57, [%r78];
	fma.rn.f64 	%fd58, %fd56, %fd57, %fd71;
	ld.shared.f64 	%fd59, [%r75+8];
	add.s32 	%r79, %r78, %r16;
	ld.shared.f64 	%fd60, [%r79];
	fma.rn.f64 	%fd71, %fd59, %fd60, %fd58;
	add.s32 	%r93, %r93, 2;
$L__BB3_12:
	setp.eq.s32 	%p9, %r12, 0;
	@%p9 bra 	$L__BB3_14;
	add.s32 	%r80, %r93, %r8;
	shl.b32 	%r81, %r80, 3;
	add.s32 	%r83, %r38, %r81;
	ld.shared.f64 	%fd61, [%r83];
	mad.lo.s32 	%r84, %r93, %r32, %r1;
	shl.b32 	%r85, %r84, 3;
	add.s32 	%r86, %r6, %r85;
	ld.shared.f64 	%fd62, [%r86];
	fma.rn.f64 	%fd71, %fd61, %fd62, %fd71;
$L__BB3_14:
	bar.sync 	0;
	add.s32 	%r88, %r88, 1;
	setp.ne.s32 	%p10, %r88, %r5;
	@%p10 bra 	$L__BB3_2;
$L__BB3_15:
	ld.param.u64 	%rd15, [_Z21matrixMulSharedDoublePdS_S_ii_param_2];
	cvta.to.global.u64 	%rd10, %rd15;
	mad.lo.s32 	%r87, %r3, %r31, %r4;
	mul.wide.s32 	%rd11, %r87, 8;
	add.s64 	%rd12, %rd10, %rd11;
	st.global.f64 	[%rd12], %fd71;
	ret;

}


// ===== COMPILED SASS (sm_100) =====

	.target	sm_100

	.elftype	@"ET_EXEC"


//--------------------- .note.nv.tkinfo           --------------------------
	.section	.note.nv.tkinfo,"",@"SHT_NOTE"
	.sectionflags	@"SHF_NOTE_NV_TKINFO"
	.tkinfo
        /*0018*/ 	.word	0x00000002
        /*0030*/ 	.string	""
        /*0030*/ 	.string	"ptxas"
        /*0030*/ 	.string	"Cuda compilation tools, release 13.0, V13.0.88"
        /*0030*/ 	.string	"Build cuda_13.0.r13.0/compiler.36424714_0"
        /*0030*/ 	.string	"-arch sm_100 -m 64 "



//--------------------- .note.nv.cuinfo           --------------------------
	.section	.note.nv.cuinfo,"",@"SHT_NOTE"
	.sectionflags	@"SHF_NOTE_NV_CUINFO"
        /*0018*/ 	.short	0x0002
        /*001a*/ 	.short	0x0064
        /*001c*/ 	.short	0x0082
	.zero		2


//--------------------- .nv.info                  --------------------------
	.section	.nv.info,"",@"SHT_CUDA_INFO"
	.align	4


	//----- nvinfo : EIATTR_REGCOUNT
	.align		4
        /*0000*/ 	.byte	0x04, 0x2f
        /*0002*/ 	.short	(.L_1 - .L_0)
	.align		4
.L_0:
        /*0004*/ 	.word	index@(_Z15matrixMulSimplePfS_S_i)
        /*0008*/ 	.word	0x0000001e


	//----- nvinfo : EIATTR_FRAME_SIZE
	.align		4
.L_1:
        /*000c*/ 	.byte	0x04, 0x11
        /*000e*/ 	.short	(.L_3 - .L_2)
	.align		4
.L_2:
        /*0010*/ 	.word	index@(_Z15matrixMulSimplePfS_S_i)
        /*0014*/ 	.word	0x00000000


	//----- nvinfo : EIATTR_REGCOUNT
	.align		4
.L_3:
        /*0018*/ 	.byte	0x04, 0x2f
        /*001a*/ 	.short	(.L_5 - .L_4)
	.align		4
.L_4:
        /*001c*/ 	.word	index@(_Z15matrixMulSharedPfS_S_ii)
        /*0020*/ 	.word	0x00000020


	//----- nvinfo : EIATTR_FRAME_SIZE
	.align		4
.L_5:
        /*0024*/ 	.byte	0x04, 0x11
        /*0026*/ 	.short	(.L_7 - .L_6)
	.align		4
.L_6:
        /*0028*/ 	.word	index@(_Z15matrixMulSharedPfS_S_ii)
        /*002c*/ 	.word	0x00000000


	//----- nvinfo : EIATTR_REGCOUNT
	.align		4
.L_7:
        /*0030*/ 	.byte	0x04, 0x2f
        /*0032*/ 	.short	(.L_9 - .L_8)
	.align		4
.L_8:
        /*0034*/ 	.word	index@(_Z21matrixMulSimpleDoublePdS_S_i)
        /*0038*/ 	.word	0x0000001e


	//----- nvinfo : EIATTR_FRAME_SIZE
	.align		4
.L_9:
        /*003c*/ 	.byte	0x04, 0x11
        /*003e*/ 	.short	(.L_11 - .L_10)
	.align		4
.L_10:
        /*0040*/ 	.word	index@(_Z21matrixMulSimpleDoublePdS_S_i)
        /*0044*/ 	.word	0x00000000


	//----- nvinfo : EIATTR_REGCOUNT
	.align		4
.L_11:
        /*0048*/ 	.byte	0x04, 0x2f
        /*004a*/ 	.short	(.L_13 - .L_12)
	.align		4
.L_12:
        /*004c*/ 	.word	index@(_Z21matrixMulSharedDoublePdS_S_ii)
        /*0050*/ 	.word	0x00000020


	//----- nvinfo : EIATTR_FRAME_SIZE
	.align		4
.L_13:
        /*0054*/ 	.byte	0x04, 0x11
        /*0056*/ 	.short	(.L_15 - .L_14)
	.align		4
.L_14:
        /*0058*/ 	.word	index@(_Z21matrixMulSharedDoublePdS_S_ii)
        /*005c*/ 	.word	0x00000000


	//----- nvinfo : EIATTR_MIN_STACK_SIZE
	.align		4
.L_15:
        /*0060*/ 	.byte	0x04, 0x12
        /*0062*/ 	.short	(.L_17 - .L_16)
	.align		4
.L_16:
        /*0064*/ 	.word	index@(_Z21matrixMulSharedDoublePdS_S_ii)
        /*0068*/ 	.word	0x00000000


	//----- nvinfo : EIATTR_MIN_STACK_SIZE
	.align		4
.L_17:
        /*006c*/ 	.byte	0x04, 0x12
        /*006e*/ 	.short	(.L_19 - .L_18)
	.align		4
.L_18:
        /*0070*/ 	.word	index@(_Z21matrixMulSimpleDoublePdS_S_i)
        /*0074*/ 	.word	0x00000000


	//----- nvinfo : EIATTR_MIN_STACK_SIZE
	.align		4
.L_19:
        /*0078*/ 	.byte	0x04, 0x12
        /*007a*/ 	.short	(.L_21 - .L_20)
	.align		4
.L_20:
        /*007c*/ 	.word	index@(_Z15matrixMulSharedPfS_S_ii)
        /*0080*/ 	.word	0x00000000


	//----- nvinfo : EIATTR_MIN_STACK_SIZE
	.align		4
.L_21:
        /*0084*/ 	.byte	0x04, 0x12
        /*0086*/ 	.short	(.L_23 - .L_22)
	.align		4
.L_22:
        /*0088*/ 	.word	index@(_Z15matrixMulSimplePfS_S_i)
        /*008c*/ 	.word	0x00000000
.L_23:


//--------------------- .nv.compat                --------------------------
	.section	.nv.compat,"",@"SHT_CUDA_COMPAT_INFO"
	.align	4
        /*0000*/ 	.byte	0x02, 0x09, 0x00, 0x00, 0x02, 0x02, 0x01, 0x00, 0x02, 0x05, 0x05, 0x00, 0x03, 0x07, 0x01, 0x01
        /*0010*/ 	.byte	0x02, 0x03, 0x00, 0x00, 0x02, 0x06, 0x01, 0x00, 0x04, 0x0b, 0x08, 0x00, 0x01, 0x00, 0x00, 0x00
        /*0020*/ 	.byte	0x00, 0x00, 0x00, 0x00


//--------------------- .nv.info._Z21matrixMulSharedDoublePdS_S_ii --------------------------
	.section	.nv.info._Z21matrixMulSharedDoublePdS_S_ii,"",@"SHT_CUDA_INFO"
	.sectionflags	@""
	.align	4


	//----- nvinfo : EIATTR_CUDA_API_VERSION
	.align		4
        /*0000*/ 	.byte	0x04, 0x37
        /*0002*/ 	.short	(.L_25 - .L_24)
.L_24:
        /*0004*/ 	.word	0x00000082


	//----- nvinfo : EIATTR_KPARAM_INFO
	.align		4
.L_25:
        /*0008*/ 	.byte	0x04, 0x17
        /*000a*/ 	.short	(.L_27 - .L_26)
.L_26:
        /*000c*/ 	.word	0x00000000
        /*0010*/ 	.short	0x0004
        /*0012*/ 	.short	0x001c
        /*0014*/ 	.byte	0x00, 0xf0, 0x11, 0x00


	//----- nvinfo : EIATTR_KPARAM_INFO
	.align		4
.L_27:
        /*0018*/ 	.byte	0x04, 0x17
        /*001a*/ 	.short	(.L_29 - .L_28)
.L_28:
        /*001c*/ 	.word	0x00000000
        /*0020*/ 	.short	0x0003
        /*0022*/ 	.short	0x0018
        /*0024*/ 	.byte	0x00, 0xf0, 0x11, 0x00


	//----- nvinfo : EIATTR_KPARAM_INFO
	.align		4
.L_29:
        /*0028*/ 	.byte	0x04, 0x17
        /*002a*/ 	.short	(.L_31 - .L_30)
.L_30:
        /*002c*/ 	.word	0x00000000
        /*0030*/ 	.short	0x0002
        /*0032*/ 	.short	0x0010
        /*0034*/ 	.byte	0x00, 0xf5, 0x21, 0x00


	//----- nvinfo : EIATTR_KPARAM_INFO
	.align		4
.L_31:
        /*0038*/ 	.byte	0x04, 0x17
        /*003a*/ 	.short	(.L_33 - .L_32)
.L_32:
        /*003c*/ 	.word	0x00000000
        /*0040*/ 	.short	0x0001
        /*0042*/ 	.short	0x0008
        /*0044*/ 	.byte	0x00, 0xf5, 0x21, 0x00


	//----- nvinfo : EIATTR_KPARAM_INFO
	.align		4
.L_33:
        /*0048*/ 	.byte	0x04, 0x17
        /*004a*/ 	.short	(.L_35 - .L_34)
.L_34:
        /*004c*/ 	.word	0x00000000
        /*0050*/ 	.short	0x0000
        /*0052*/ 	.short	0x0000
        /*0054*/ 	.byte	0x00, 0xf5, 0x21, 0x00


	//----- nvinfo : EIATTR_SPARSE_MMA_MASK
	.align		4
.L_35:
        /*0058*/ 	.byte	0x03, 0x50
        /*005a*/ 	.short	0x0000


	//----- nvinfo : EIATTR_MAXREG_COUNT
	.align		4
        /*005c*/ 	.byte	0x03, 0x1b
        /*005e*/ 	.short	0x00ff


	//----- nvinfo : EIATTR_NUM_BARRIERS
	.align		4
        /*0060*/ 	.byte	0x02, 0x4c
        /*0062*/ 	.byte	0x01
	.zero		1


	//----- nvinfo : EIATTR_MERCURY_ISA_VERSION
	.align		4
        /*0064*/ 	.byte	0x03, 0x5f
        /*0066*/ 	.short	0x0101


	//----- nvinfo : EIATTR_VRC_CTA_INIT_COUNT
	.align		4
        /*0068*/ 	.byte	0x02, 0x4a
	.zero		1
	.zero		1


	//----- nvinfo : EIATTR_EXIT_INSTR_OFFSETS
	.align		4
        /*006c*/ 	.byte	0x04, 0x1c
        /*006e*/ 	.short	(.L_37 - .L_36)


	//   ....[0]....
.L_36:
        /*0070*/ 	.word	0x00000ab0


	//----- nvinfo : EIATTR_CBANK_PARAM_SIZE
	.align		4
.L_37:
        /*0074*/ 	.byte	0x03, 0x19
        /*0076*/ 	.short	0x0020


	//----- nvinfo : EIATTR_PARAM_CBANK
	.align		4
        /*0078*/ 	.byte	0x04, 0x0a
        /*007a*/ 	.short	(.L_39 - .L_38)
	.align		4
.L_38:
        /*007c*/ 	.word	index@(.nv.constant0._Z21matrixMulSharedDoublePdS_S_ii)
        /*0080*/ 	.short	0x0380
        /*0082*/ 	.short	0x0020


	//----- nvinfo : EIATTR_SW_WAR
	.align		4
.L_39:
        /*0084*/ 	.byte	0x04, 0x36
        /*0086*/ 	.short	(.L_41 - .L_40)
.L_40:
        /*0088*/ 	.word	0x00000008
.L_41:


//--------------------- .nv.info._Z21matrixMulSimpleDoublePdS_S_i --------------------------
	.section	.nv.info._Z21matrixMulSimpleDoublePdS_S_i,"",@"SHT_CUDA_INFO"
	.sectionflags	@""
	.align	4


	//----- nvinfo : EIATTR_CUDA_API_VERSION
	.align		4
        /*0000*/ 	.byte	0x04, 0x37
        /*0002*/ 	.short	(.L_43 - .L_42)
.L_42:
        /*0004*/ 	.word	0x00000082


	//----- nvinfo : EIATTR_KPARAM_INFO
	.align		4
.L_43:
        /*0008*/ 	.byte	0x04, 0x17
        /*000a*/ 	.short	(.L_45 - .L_44)
.L_44:
        /*000c*/ 	.word	0x00000000
        /*0010*/ 	.short	0x0003
        /*0012*/ 	.short	0x0018
        /*0014*/ 	.byte	0x00, 0xf0, 0x11, 0x00


	//----- nvinfo : EIATTR_KPARAM_INFO
	.align		4
.L_45:
        /*0018*/ 	.byte	0x04, 0x17
        /*001a*/ 	.short	(.L_47 - .L_46)
.L_46:
        /*001c*/ 	.word	0x00000000
        /*0020*/ 	.short	0x0002
        /*0022*/ 	.short	0x0010
        /*0024*/ 	.byte	0x00, 0xf5, 0x21, 0x00


	//----- nvinfo : EIATTR_KPARAM_INFO
	.align		4
.L_47:
        /*0028*/ 	.byte	0x04, 0x17
        /*002a*/ 	.short	(.L_49 - .L_48)
.L_48:
        /*002c*/ 	.word	0x00000000
        /*0030*/ 	.short	0x0001
        /*0032*/ 	.short	0x0008
        /*0034*/ 	.byte	0x00, 0xf5, 0x21, 0x00


	//----- nvinfo : EIATTR_KPARAM_INFO
	.align		4
.L_49:
        /*0038*/ 	.byte	0x04, 0x17
        /*003a*/ 	.short	(.L_51 - .L_50)
.L_50:
        /*003c*/ 	.word	0x00000000
        /*0040*/ 	.short	0x0000
        /*0042*/ 	.short	0x0000
        /*0044*/ 	.byte	0x00, 0xf5, 0x21, 0x00


	//----- nvinfo : EIATTR_SPARSE_MMA_MASK
	.align		4
.L_51:
        /*0048*/ 	.byte	0x03, 0x50
        /*004a*/ 	.short	0x0000


	//----- nvinfo : EIATTR_MAXREG_COUNT
	.align		4
        /*004c*/ 	.byte	0x03, 0x1b
        /*004e*/ 	.short	0x00ff


	//----- nvinfo : EIATTR_MERCURY_ISA_VERSION
	.align		4
        /*0050*/ 	.byte	0x03, 0x5f
        /*0052*/ 	.short	0x0101


	//----- nvinfo : EIATTR_VRC_CTA_INIT_COUNT
	.align		4
        /*0054*/ 	.byte	0x02, 0x4a
	.zero		1
	.zero		1


	//----- nvinfo : EIATTR_EXIT_INSTR_OFFSETS
	.align		4
        /*0058*/ 	.byte	0x04, 0x1c
        /*005a*/ 	.short	(.L_53 - .L_52)


	//   ....[0]....
.L_52:
        /*005c*/ 	.word	0x000000c0


	//   ....[1]....
        /*0060*/ 	.word	0x00000ad0


	//----- nvinfo : EIATTR_CBANK_PARAM_SIZE
	.align		4
.L_53:
        /*0064*/ 	.byte	0x03, 0x19
        /*0066*/ 	.short	0x001c


	//----- nvinfo : EIATTR_PARAM_CBANK
	.align		4
        /*0068*/ 	.byte	0x04, 0x0a
        /*006a*/ 	.short	(.L_55 - .L_54)
	.align		4
.L_54:
        /*006c*/ 	.word	index@(.nv.constant0._Z21matrixMulSimpleDoublePdS_S_i)
        /*0070*/ 	.short	0x0380
        /*0072*/ 	.short	0x001c


	//----- nvinfo : EIATTR_SW_WAR
	.align		4
.L_55:
        /*0074*/ 	.byte	0x04, 0x36
        /*0076*/ 	.short	(.L_57 - .L_56)
.L_56:
        /*0078*/ 	.word	0x00000008
.L_57:


//--------------------- .nv.info._Z15matrixMulSharedPfS_S_ii --------------------------
	.section	.nv.info._Z15matrixMulSharedPfS_S_ii,"",@"SHT_CUDA_INFO"
	.sectionflags	@""
	.align	4


	//----- nvinfo : EIATTR_CUDA_API_VERSION
	.align		4
        /*0000*/ 	.byte	0x04, 0x37
        /*0002*/ 	.short	(.L_59 - .L_58)
.L_58:
        /*0004*/ 	.word	0x00000082


	//----- nvinfo : EIATTR_KPARAM_INFO
	.align		4
.L_59:
        /*0008*/ 	.byte	0x04, 0x17
        /*000a*/ 	.short	(.L_61 - .L_60)
.L_60:
        /*000c*/ 	.word	0x00000000
        /*0010*/ 	.short	0x0004
        /*0012*/ 	.short	0x001c
        /*0014*/ 	.byte	0x00, 0xf0, 0x11, 0x00


	//----- nvinfo : EIATTR_KPARAM_INFO
	.align		4
.L_61:
        /*0018*/ 	.byte	0x04, 0x17
        /*001a*/ 	.short	(.L_63 - .L_62)
.L_62:
        /*001c*/ 	.word	0x00000000
        /*0020*/ 	.short	0x0003
        /*0022*/ 	.short	0x0018
        /*0024*/ 	.byte	0x00, 0xf0, 0x11, 0x00


	//----- nvinfo : EIATTR_KPARAM_INFO
	.align		4
.L_63:
        /*0028*/ 	.byte	0x04, 0x17
        /*002a*/ 	.short	(.L_65 - .L_64)
.L_64:
        /*002c*/ 	.word	0x00000000
        /*0030*/ 	.short	0x0002
        /*0032*/ 	.short	0x0010
        /*0034*/ 	.byte	0x00, 0xf5, 0x21, 0x00


	//----- nvinfo : EIATTR_KPARAM_INFO
	.align		4
.L_65:
        /*0038*/ 	.byte	0x04, 0x17
        /*003a*/ 	.short	(.L_67 - .L_66)
.L_66:
        /*003c*/ 	.word	0x00000000
        /*0040*/ 	.short	0x0001
        /*0042*/ 	.short	0x0008
        /*0044*/ 	.byte	0x00, 0xf5, 0x21, 0x00


	//----- nvinfo : EIATTR_KPARAM_INFO
	.align		4
.L_67:
        /*0048*/ 	.byte	0x04, 0x17
        /*004a*/ 	.short	(.L_69 - .L_68)
.L_68:
        /*004c*/ 	.word	0x00000000
        /*0050*/ 	.short	0x0000
        /*0052*/ 	.short	0x0000
        /*0054*/ 	.byte	0x00, 0xf5, 0x21, 0x00


	//----- nvinfo : EIATTR_SPARSE_MMA_MASK
	.align		4
.L_69:
        /*0058*/ 	.byte	0x03, 0x50
        /*005a*/ 	.short	0x0000


	//----- nvinfo : EIATTR_MAXREG_COUNT
	.align		4
        /*005c*/ 	.byte	0x03, 0x1b
        /*005e*/ 	.short	0x00ff


	//----- nvinfo : EIATTR_NUM_BARRIERS
	.align		4
        /*0060*/ 	.byte	0x02, 0x4c
        /*0062*/ 	.byte	0x01
	.zero		1


	//----- nvinfo : EIATTR_MERCURY_ISA_VERSION
	.align		4
        /*0064*/ 	.byte	0x03, 0x5f
        /*0066*/ 	.short	0x0101


	//----- nvinfo : EIATTR_VRC_CTA_INIT_COUNT
	.align		4
        /*0068*/ 	.byte	0x02, 0x4a
	.zero		1
	.zero		1


	//----- nvinfo : EIATTR_EXIT_INSTR_OFFSETS
	.align		4
        /*006c*/ 	.byte	0x04, 0x1c
        /*006e*/ 	.short	(.L_71 - .L_70)


	//   ....[0]....
.L_70:
        /*0070*/ 	.word	0x00000ab0


	//----- nvinfo : EIATTR_CBANK_PARAM_SIZE
	.align		4
.L_71:
        /*0074*/ 	.byte	0x03, 0x19
        /*0076*/ 	.short	0x0020


	//----- nvinfo : EIATTR_PARAM_CBANK
	.align		4
        /*0078*/ 	.byte	0x04, 0x0a
        /*007a*/ 	.short	(.L_73 - .L_72)
	.align		4
.L_72:
        /*007c*/ 	.word	index@(.nv.constant0._Z15matrixMulSharedPfS_S_ii)
        /*0080*/ 	.short	0x0380
        /*0082*/ 	.short	0x0020


	//----- nvinfo : EIATTR_SW_WAR
	.align		4
.L_73:
        /*0084*/ 	.byte	0x04, 0x36
        /*0086*/ 	.short	(.L_75 - .L_74)
.L_74:
        /*0088*/ 	.word	0x00000008
.L_75:


//--------------------- .nv.info._Z15matrixMulSimplePfS_S_i --------------------------
	.section	.nv.info._Z15matrixMulSimplePfS_S_i,"",@"SHT_CUDA_INFO"
	.sectionflags	@""
	.align	4


	//----- nvinfo : EIATTR_CUDA_API_VERSION
	.align		4
        /*0000*/ 	.byte	0x04, 0x37
        /*0002*/ 	.short	(.L_77 - .L_76)
.L_76:
        /*0004*/ 	.word	0x00000082


	//----- nvinfo : EIATTR_KPARAM_INFO
	.align		4
.L_77:
        /*0008*/ 	.byte	0x04, 0x17
        /*000a*/ 	.short	(.L_79 - .L_78)
.L_78:
        /*000c*/ 	.word	0x00000000
        /*0010*/ 	.short	0x0003
        /*0012*/ 	.short	0x0018
        /*0014*/ 	.byte	0x00, 0xf0, 0x11, 0x00


	//----- nvinfo : EIATTR_KPARAM_INFO
	.align		4
.L_79:
        /*0018*/ 	.byte	0x04, 0x17
        /*001a*/ 	.short	(.L_81 - .L_80)
.L_80:
        /*001c*/ 	.word	0x00000000
        /*0020*/ 	.short	0x0002
        /*0022*/ 	.short	0x0010
        /*0024*/ 	.byte	0x00, 0xf5, 0x21, 0x00


	//----- nvinfo : EIATTR_KPARAM_INFO
	.align		4
.L_81:
        /*0028*/ 	.byte	0x04, 0x17
        /*002a*/ 	.short	(.L_83 - .L_82)
.L_82:
        /*002c*/ 	.word	0x00000000
        /*0030*/ 	.short	0x0001
        /*0032*/ 	.short	0x0008
        /*0034*/ 	.byte	0x00, 0xf5, 0x21, 0x00


	//----- nvinfo : EIATTR_KPARAM_INFO
	.align		4
.L_83:
        /*0038*/ 	.byte	0x04, 0x17
        /*003a*/ 	.short	(.L_85 - .L_84)
.L_84:
        /*003c*/ 	.word	0x00000000
        /*0040*/ 	.short	0x0000
        /*0042*/ 	.short	0x0000
        /*0044*/ 	.byte	0x00, 0xf5, 0x21, 0x00


	//----- nvinfo : EIATTR_SPARSE_MMA_MASK
	.align		4
.L_85:
        /*0048*/ 	.byte	0x03, 0x50
        /*004a*/ 	.short	0x0000


	//----- nvinfo : EIATTR_MAXREG_COUNT
	.align		4
        /*004c*/ 	.byte	0x03, 0x1b
        /*004e*/ 	.short	0x00ff


	//----- nvinfo : EIATTR_MERCURY_ISA_VERSION
	.align		4
        /*0050*/ 	.byte	0x03, 0x5f
        /*0052*/ 	.short	0x0101


	//----- nvinfo : EIATTR_VRC_CTA_INIT_COUNT
	.align		4
        /*0054*/ 	.byte	0x02, 0x4a
	.zero		1
	.zero		1


	//----- nvinfo : EIATTR_EXIT_INSTR_OFFSETS
	.align		4
        /*0058*/ 	.byte	0x04, 0x1c
        /*005a*/ 	.short	(.L_87 - .L_86)


	//   ....[0]....
.L_86:
        /*005c*/ 	.word	0x000000c0


	//   ....[1]....
        /*0060*/ 	.word	0x00000a90


	//----- nvinfo : EIATTR_CBANK_PARAM_SIZE
	.align		4
.L_87:
        /*0064*/ 	.byte	0x03, 0x19
        /*0066*/ 	.short	0x001c


	//----- nvinfo : EIATTR_PARAM_CBANK
	.align		4
        /*0068*/ 	.byte	0x04, 0x0a
        /*006a*/ 	.short	(.L_89 - .L_88)
	.align		4
.L_88:
        /*006c*/ 	.word	index@(.nv.constant0._Z15matrixMulSimplePfS_S_i)
        /*0070*/ 	.short	0x0380
        /*0072*/ 	.short	0x001c


	//----- nvinfo : EIATTR_SW_WAR
	.align		4
.L_89:
        /*0074*/ 	.byte	0x04, 0x36
        /*0076*/ 	.short	(.L_91 - .L_90)
.L_90:
        /*0078*/ 	.word	0x00000008
.L_91:


//--------------------- .nv.callgraph             --------------------------
	.section	.nv.callgraph,"",@"SHT_CUDA_CALLGRAPH"
	.align	4
	.sectionentsize	8
	.align		4
        /*0000*/ 	.word	0x00000000
	.align		4
        /*0004*/ 	.word	0xffffffff
	.align		4
        /*0008*/ 	.word	0x00000000
	.align		4
        /*000c*/ 	.word	0xfffffffe
	.align		4
        /*0010*/ 	.word	0x00000000
	.align		4
        /*0014*/ 	.word	0xfffffffd
	.align		4
        /*0018*/ 	.word	0x00000000
	.align		4
        /*001c*/ 	.word	0xfffffffc


//--------------------- .text._Z21matrixMulSharedDoublePdS_S_ii --------------------------
	.section	.text._Z21matrixMulSharedDoublePdS_S_ii,"ax",@progbits
	.align	128
        .global         _Z21matrixMulSharedDoublePdS_S_ii
        .type           _Z21matrixMulSharedDoublePdS_S_ii,@function
        .size           _Z21matrixMulSharedDoublePdS_S_ii,(.L_x_26 - _Z21matrixMulSharedDoublePdS_S_ii)
        .other          _Z21matrixMulSharedDoublePdS_S_ii,@"STO_CUDA_ENTRY STV_DEFAULT"
_Z21matrixMulSharedDoublePdS_S_ii:
.text._Z21matrixMulSharedDoublePdS_S_ii:
[----:B------:R-:W-:Y:S08]  /*0000*/  LDC R1, c[0x0][0x37c] ;  /* 0x0000df00ff017b82 */ /* 0x000ff00000000800 */
[----:B------:R-:W0:Y:S01]  /*0010*/  LDC.64 R12, c[0x0][0x398] ;  /* 0x0000e600ff0c7b82 */ /* 0x000e220000000a00 */
[----:B------:R-:W1:Y:S01]  /*0020*/  LDCU.64 UR6, c[0x0][0x358] ;  /* 0x00006b00ff0677ac */ /* 0x000e620008000a00 */
[----:B------:R-:W-:-:S06]  /*0030*/  CS2R R16, SRZ ;  /* 0x0000000000107805 */ /* 0x000fcc000001ff00 */
[----:B------:R-:W-:Y:S08]  /*0040*/  S2UR UR5, SR_CTAID.Y ;  /* 0x00000000000579c3 */ /* 0x000ff00000002600 */
[----:B------:R-:W2:Y:S01]  /*0050*/  S2UR UR4, SR_CTAID.X ;  /* 0x00000000000479c3 */ /* 0x000ea20000002500 */
[----:B0-----:R-:W-:-:S04]  /*0060*/  IABS R5, R13 ;  /* 0x0000000d00057213 */ /* 0x001fc80000000000 */
[----:B------:R-:W0:Y:S08]  /*0070*/  I2F.RP R0, R5 ;  /* 0x0000000500007306 */ /* 0x000e300000209400 */
[----:B0-----:R-:W0:Y:S02]  /*0080*/  MUFU.RCP R0, R0 ;  /* 0x0000000000007308 */ /* 0x001e240000001000 */
[----:B0-----:R-:W-:-:S06]  /*0090*/  VIADD R2, R0, 0xffffffe ;  /* 0x0ffffffe00027836 */ /* 0x001fcc0000000000 */
[----:B------:R0:W3:Y:S02]  /*00a0*/  F2I.FTZ.U32.TRUNC.NTZ R3, R2 ;  /* 0x0000000200037305 */ /* 0x0000e4000021f000 */
[----:B0-----:R-:W-:Y:S02]  /*00b0*/  HFMA2 R2, -RZ, RZ, 0, 0 ;  /* 0x00000000ff027431 */ /* 0x001fe400000001ff */
[----:B---3--:R-:W-:-:S04]  /*00c0*/  IMAD.MOV R4, RZ, RZ, -R3 ;  /* 0x000000ffff047224 */ /* 0x008fc800078e0a03 */
[----:B------:R-:W-:Y:S01]  /*00d0*/  IMAD R7, R4, R5, RZ ;  /* 0x0000000504077224 */ /* 0x000fe200078e02ff */
[----:B------:R-:W-:-:S03]  /*00e0*/  IABS R4, R12 ;  /* 0x0000000c00047213 */ /* 0x000fc60000000000 */
[----:B------:R-:W-:Y:S02]  /*00f0*/  IMAD.HI.U32 R3, R3, R7, R2 ;  /* 0x0000000703037227 */ /* 0x000fe400078e0002 */
[----:B------:R-:W2:Y:S04]  /*0100*/  S2R R2, SR_TID.X ;  /* 0x0000000000027919 */ /* 0x000ea80000002100 */
[----:B------:R-:W-:-:S04]  /*0110*/  IMAD.HI.U32 R3, R3, R4, RZ ;  /* 0x0000000403037227 */ /* 0x000fc800078e00ff */
[----:B------:R-:W-:-:S04]  /*0120*/  IMAD.MOV R0, RZ, RZ, -R3 ;  /* 0x000000ffff007224 */ /* 0x000fc800078e0a03 */
[----:B------:R-:W-:Y:S01]  /*0130*/  IMAD R0, R5, R0, R4 ;  /* 0x0000000005007224 */ /* 0x000fe200078e0204 */
[----:B------:R-:W-:-:S04]  /*0140*/  LOP3.LUT R4, R12, R13, RZ, 0x3c, !PT ;  /* 0x0000000d0c047212 */ /* 0x000fc800078e3cff */
[----:B------:R-:W-:Y:S02]  /*0150*/  ISETP.GT.U32.AND P2, PT, R5, R0, PT ;  /* 0x000000000500720c */ /* 0x000fe40003f44070 */
[----:B------:R-:W-:-:S11]  /*0160*/  ISETP.GE.AND P1, PT, R4, RZ, PT ;  /* 0x000000ff0400720c */ /* 0x000fd60003f26270 */
[----:B------:R-:W-:Y:S01]  /*0170*/  @!P2 IMAD.IADD R0, R0, 0x1, -R5 ;  /* 0x000000010000a824 */ /* 0x000fe200078e0a05 */
[----:B------:R-:W-:Y:S01]  /*0180*/  @!P2 IADD3 R3, PT, PT, R3, 0x1, RZ ;  /* 0x000000010303a810 */ /* 0x000fe20007ffe0ff */
[C---:B--2---:R-:W-:Y:S01]  /*0190*/  IMAD R7, R13.reuse, UR4, R2 ;  /* 0x000000040d077c24 */ /* 0x044fe2000f8e0202 */
[----:B------:R-:W-:Y:S02]  /*01a0*/  ISETP.NE.AND P2, PT, R13, RZ, PT ;  /* 0x000000ff0d00720c */ /* 0x000fe40003f45270 */
[----:B------:R-:W-:Y:S02]  /*01b0*/  ISETP.GE.U32.AND P0, PT, R0, R5, PT ;  /* 0x000000050000720c */ /* 0x000fe40003f06070 */
[----:B------:R-:W0:Y:S11]  /*01c0*/  S2R R0, SR_TID.Y ;  /* 0x0000000000007919 */ /* 0x000e360000002200 */
[----:B------:R-:W-:-:S04]  /*01d0*/  @P0 VIADD R3, R3, 0x1 ;  /* 0x0000000103030836 */ /* 0x000fc80000000000 */
[----:B------:R-:W-:Y:S01]  /*01e0*/  @!P1 IMAD.MOV R3, RZ, RZ, -R3 ;  /* 0x000000ffff039224 */ /* 0x000fe200078e0a03 */
[----:B------:R-:W-:-:S04]  /*01f0*/  @!P2 LOP3.LUT R3, RZ, R13, RZ, 0x33, !PT ;  /* 0x0000000dff03a212 */ /* 0x000fc800078e33ff */
[----:B------:R-:W-:Y:S01]  /*0200*/  ISETP.GE.AND P0, PT, R3, 0x1, PT ;  /* 0x000000010300780c */ /* 0x000fe20003f06270 */
[----:B0-----:R-:W-:-:S12]  /*0210*/  IMAD R5, R13, UR5, R0 ;  /* 0x000000050d057c24 */ /* 0x001fd8000f8e0200 */
[----:B-1----:R-:W-:Y:S05]  /*0220*/  @!P0 BRA `(.L_x_0) ;  /* 0x0000000800108947 */ /* 0x002fea0003800000 */
[----:B------:R-:W0:Y:S01]  /*0230*/  S2UR UR5, SR_CgaCtaId ;  /* 0x00000000000579c3 */ /* 0x000e220000008800 */
[CC--:B------:R-:W-:Y:S01]  /*0240*/  IMAD R4, R13.reuse, R13.reuse, RZ ;  /* 0x0000000d0d047224 */ /* 0x0c0fe200078e02ff */
[----:B------:R-:W-:Y:S01]  /*0250*/  UMOV UR4, 0x400 ;  /* 0x0000040000047882 */ /* 0x000fe20000000000 */
[----:B------:R-:W-:Y:S01]  /*0260*/  LOP3.LUT R10, R13, 0x7ffffff8, RZ, 0xc0, !PT ;  /* 0x7ffffff80d0a7812 */ /* 0x000fe200078ec0ff */
[----:B------:R-:W-:Y:S01]  /*0270*/  IMAD R6, R5, R12, R2 ;  /* 0x0000000c05067224 */ /* 0x000fe200078e0202 */
[C---:B------:R-:W-:Y:S01]  /*0280*/  LOP3.LUT R8, R13.reuse, 0x7, RZ, 0xc0, !PT ;  /* 0x000000070d087812 */ /* 0x040fe200078ec0ff */
[----:B------:R-:W-:Y:S01]  /*0290*/  IMAD R9, R0, R13, RZ ;  /* 0x0000000d00097224 */ /* 0x000fe200078e02ff */
[----:B------:R-:W-:Y:S02]  /*02a0*/  SHF.L.U32 R21, R4, 0x3, RZ ;  /* 0x0000000304157819 */ /* 0x000fe400000006ff */
[----:B------:R-:W-:Y:S02]  /*02b0*/  CS2R R16, SRZ ;  /* 0x0000000000107805 */ /* 0x000fe4000001ff00 */
[----:B------:R-:W-:Y:S01]  /*02c0*/  LOP3.LUT R11, R13, 0x3, RZ, 0xc0, !PT ;  /* 0x000000030d0b7812 */ /* 0x000fe200078ec0ff */
[----:B------:R-:W-:-:S02]  /*02d0*/  IMAD.MOV R20, RZ, RZ, -R10 ;  /* 0x000000ffff147224 */ /* 0x000fc400078e0a0a */
[----:B------:R-:W-:Y:S01]  /*02e0*/  IMAD R22, R2, 0x8, R21 ;  /* 0x0000000802167824 */ /* 0x000fe200078e0215 */
[----:B0-----:R-:W-:-:S03]  /*02f0*/  ULEA UR5, UR5, UR4, 0x18 ;  /* 0x0000000405057291 */ /* 0x001fc6000f8ec0ff */
[----:B------:R-:W-:-:S03]  /*0300*/  UMOV UR4, URZ ;  /* 0x000000ff00047c82 */ /* 0x000fc60008000000 */
[----:B------:R-:W-:Y:S01]  /*0310*/  IADD3 R21, PT, PT, R21, UR5, RZ ;  /* 0x0000000515157c10 */ /* 0x000fe2000fffe0ff */
[----:B------:R-:W-:-:S07]  /*0320*/  VIADD R22, R22, UR5 ;  /* 0x0000000516167c36 */ /* 0x000fce0008000000 */
.L_x_6:
[----:B0-----:R-:W0:Y:S08]  /*0330*/  LDC.64 R12, c[0x0][0x398] ;  /* 0x0000e600ff0c7b82 */ /* 0x001e300000000a00 */
[----:B------:R-:W1:Y:S08]  /*0340*/  LDC.64 R18, c[0x0][0x380] ;  /* 0x0000e000ff127b82 */ /* 0x000e700000000a00 */
[----:B------:R-:W2:Y:S01]  /*0350*/  LDC.64 R14, c[0x0][0x388] ;  /* 0x0000e200ff0e7b82 */ /* 0x000ea20000000a00 */
[----:B0-----:R-:W-:-:S02]  /*0360*/  IMAD R4, R13, UR4, R0 ;  /* 0x000000040d047c24 */ /* 0x001fc4000f8e0200 */
[----:B------:R-:W-:Y:S02]  /*0370*/  IMAD R23, R13, UR4, R6 ;  /* 0x000000040d177c24 */ /* 0x000fe4000f8e0206 */
[----:B------:R-:W-:Y:S02]  /*0380*/  IMAD R25, R4, R12, R7 ;  /* 0x0000000c04197224 */ /* 0x000fe400078e0207 */
[----:B-1----:R-:W-:-:S06]  /*0390*/  IMAD.WIDE R18, R23, 0x8, R18 ;  /* 0x0000000817127825 */ /* 0x002fcc00078e0212 */
[----:B------:R-:W3:Y:S01]  /*03a0*/  LDG.E.64 R18, desc[UR6][R18.64] ;  /* 0x0000000612127981 */ /* 0x000ee2000c1e1b00 */
[----:B--2---:R-:W-:-:S06]  /*03b0*/  IMAD.WIDE R14, R25, 0x8, R14 ;  /* 0x00000008190e7825 */ /* 0x004fcc00078e020e */
[----:B------:R-:W2:Y:S01]  /*03c0*/  LDG.E.64 R14, desc[UR6][R14.64] ;  /* 0x000000060e0e7981 */ /* 0x000ea2000c1e1b00 */
[----:B------:R-:W-:Y:S01]  /*03d0*/  IMAD.IADD R4, R9, 0x1, R2 ;  /* 0x0000000109047824 */ /* 0x000fe200078e0202 */
[----:B------:R-:W-:Y:S01]  /*03e0*/  ISETP.GE.AND P1, PT, R13, 0x1, PT ;  /* 0x000000010d00780c */ /* 0x000fe20003f26270 */
[----:B------:R-:W-:-:S03]  /*03f0*/  UIADD3 UR4, UPT, UPT, UR4, 0x1, URZ ;  /* 0x0000000104047890 */ /* 0x000fc6000fffe0ff */
[C---:B------:R-:W-:Y:S02]  /*0400*/  LEA R23, R4.reuse, UR5, 0x3 ;  /* 0x0000000504177c11 */ /* 0x040fe4000f8e18ff */
[----:B------:R-:W-:Y:S02]  /*0410*/  LEA R25, R4, R21, 0x3 ;  /* 0x0000001504197211 */ /* 0x000fe400078e18ff */
[----:B------:R-:W-:Y:S01]  /*0420*/  ISETP.NE.AND P0, PT, R3, UR4, PT ;  /* 0x0000000403007c0c */ /* 0x000fe2000bf05270 */
[----:B---3--:R0:W-:Y:S04]  /*0430*/  STS.64 [R23], R18 ;  /* 0x0000001217007388 */ /* 0x0081e80000000a00 */
[----:B--2---:R0:W-:Y:S01]  /*0440*/  STS.64 [R25], R14 ;  /* 0x0000000e19007388 */ /* 0x0041e20000000a00 */
[----:B------:R-:W-:Y:S06]  /*0450*/  BAR.SYNC.DEFER_BLOCKING 0x0 ;  /* 0x0000000000007b1d */ /* 0x000fec0000010000 */
[----:B------:R-:W-:Y:S05]  /*0460*/  @!P1 BRA `(.L_x_1) ;  /* 0x0000000400789947 */ /* 0x000fea0003800000 */
[----:B------:R-:W-:Y:S01]  /*0470*/  ISETP.GE.U32.AND P1, PT, R13, 0x8, PT ;  /* 0x000000080d00780c */ /* 0x000fe20003f26070 */
[----:B------:R-:W-:-:S12]  /*0480*/  IMAD.MOV.U32 R4, RZ, RZ, RZ ;  /* 0x000000ffff047224 */ /* 0x000fd800078e00ff */
[----:B------:R-:W-:Y:S05]  /*0490*/  @!P1 BRA `(.L_x_2) ;  /* 0x0000000000a49947 */ /* 0x000fea0003800000 */
[----:B0-----:R-:W-:Y:S01]  /*04a0*/  LEA R23, R9, UR5, 0x3 ;  /* 0x0000000509177c11 */ /* 0x001fe2000f8e18ff */
[----:B------:R-:W-:Y:S01]  /*04b0*/  IMAD.MOV.U32 R4, RZ, RZ, R22 ;  /* 0x000000ffff047224 */ /* 0x000fe200078e0016 */
[----:B------:R-:W-:-:S03]  /*04c0*/  MOV R24, R20 ;  /* 0x0000001400187202 */ /* 0x000fc60000000f00 */
[----:B------:R-:W-:-:S07]  /*04d0*/  VIADD R23, R23, 0x20 ;  /* 0x0000002017177836 */ /* 0x000fce0000000000 */
.L_x_3:
[----:B------:R-:W-:Y:S01]  /*04e0*/  LDS.64 R14, [R23+-0x20] ;  /* 0xffffe000170e7984 */ /* 0x000fe20000000a00 */
[C---:B------:R-:W-:Y:S01]  /*04f0*/  IMAD R28, R13.reuse, 0x8, R4 ;  /* 0x000000080d1c7824 */ /* 0x040fe200078e0204 */
[----:B------:R-:W-:Y:S02]  /*0500*/  IADD3 R24, PT, PT, R24, 0x8, RZ ;  /* 0x0000000818187810 */ /* 0x000fe40007ffe0ff */
[----:B------:R0:W1:Y:S02]  /*0510*/  LDS.64 R18, [R4] ;  /* 0x0000000004127984 */ /* 0x0000640000000a00 */
[----:B------:R-:W-:Y:S02]  /*0520*/  LEA R26, R13, R28, 0x3 ;  /* 0x0000001c0d1a7211 */ /* 0x000fe400078e18ff */
[----:B------:R-:W-:-:S03]  /*0530*/  ISETP.NE.AND P1, PT, R24, RZ, PT ;  /* 0x000000ff1800720c */ /* 0x000fc60003f25270 */
[C---:B------:R-:W-:Y:S02]  /*0540*/  IMAD R27, R13.reuse, 0x8, R26 ;  /* 0x000000080d1b7824 */ /* 0x040fe400078e021a */
[----:B0-----:R-:W-:-:S03]  /*0550*/  IMAD R4, R13, 0x40, R4 ;  /* 0x000000400d047824 */ /* 0x001fc600078e0204 */
[C---:B------:R-:W-:Y:S01]  /*0560*/  LEA R25, R13.reuse, R27, 0x3 ;  /* 0x0000001b0d197211 */ /* 0x040fe200078e18ff */
[----:B-1----:R-:W-:Y:S01]  /*0570*/  DFMA R18, R14, R18, R16 ;  /* 0x000000120e12722b */ /* 0x002fe20000000010 */
[----:B------:R-:W-:Y:S04]  /*0580*/  LDS.64 R14, [R23+-0x18] ;  /* 0xffffe800170e7984 */ /* 0x000fe80000000a00 */
[----:B------:R0:W1:Y:S02]  /*0590*/  LDS.64 R16, [R28] ;  /* 0x000000001c107984 */ /* 0x0000640000000a00 */
[C---:B0-----:R-:W-:Y:S01]  /*05a0*/  IMAD R28, R13.reuse, 0x8, R25 ;  /* 0x000000080d1c7824 */ /* 0x041fe200078e0219 */
[----:B-1----:R-:W-:Y:S01]  /*05b0*/  DFMA R16, R14, R16, R18 ;  /* 0x000000100e10722b */ /* 0x002fe20000000012 */
[----:B------:R-:W-:Y:S04]  /*05c0*/  LDS.64 R14, [R23+-0x10] ;  /* 0xfffff000170e7984 */ /* 0x000fe80000000a00 */
[----:B------:R0:W1:Y:S02]  /*05d0*/  LDS.64 R18, [R26] ;  /* 0x000000001a127984 */ /* 0x0000640000000a00 */
[C---:B0-----:R-:W-:Y:S01]  /*05e0*/  LEA R26, R13.reuse, R28, 0x3 ;  /* 0x0000001c0d1a7211 */ /* 0x041fe200078e18ff */
[----:B-1----:R-:W-:Y:S01]  /*05f0*/  DFMA R18, R14, R18, R16 ;  /* 0x000000120e12722b */ /* 0x002fe20000000010 */
[----:B------:R-:W-:Y:S04]  /*0600*/  LDS.64 R14, [R23+-0x8] ;  /* 0xfffff800170e7984 */ /* 0x000fe80000000a00 */
[----:B------:R0:W1:Y:S02]  /*0610*/  LDS.64 R16, [R27] ;  /* 0x000000001b107984 */ /* 0x0000640000000a00 */
[----:B0-----:R-:W-:Y:S01]  /*0620*/  IMAD R27, R13, 0x8, R26 ;  /* 0x000000080d1b7824 */ /* 0x001fe200078e021a */
[----:B-1----:R-:W-:Y:S01]  /*0630*/  DFMA R16, R14, R16, R18 ;  /* 0x000000100e10722b */ /* 0x002fe20000000012 */
[----:B------:R-:W-:Y:S04]  /*0640*/  LDS.64 R14, [R23] ;  /* 0x00000000170e7984 */ /* 0x000fe80000000a00 */
[----:B------:R-:W0:Y:S03]  /*0650*/  LDS.64 R18, [R25] ;  /* 0x0000000019127984 */ /* 0x000e260000000a00 */
[----:B0-----:R-:W-:Y:S01]  /*0660*/  DFMA R18, R14, R18, R16 ;  /* 0x000000120e12722b */ /* 0x001fe20000000010 */
[----:B------:R-:W-:Y:S04]  /*0670*/  LDS.64 R14, [R23+0x8] ;  /* 0x00000800170e7984 */ /* 0x000fe80000000a00 */
[----:B------:R-:W0:Y:S03]  /*0680*/  LDS.64 R16, [R28] ;  /* 0x000000001c107984 */ /* 0x000e260000000a00 */
[----:B0-----:R-:W-:Y:S01]  /*0690*/  DFMA R14, R14, R16, R18 ;  /* 0x000000100e0e722b */ /* 0x001fe20000000012 */
[----:B------:R-:W-:Y:S04]  /*06a0*/  LDS.64 R16, [R23+0x10] ;  /* 0x0000100017107984 */ /* 0x000fe80000000a00 */
[----:B------:R-:W0:Y:S03]  /*06b0*/  LDS.64 R18, [R26] ;  /* 0x000000001a127984 */ /* 0x000e260000000a00 */
[----:B0-----:R-:W-:-:S02]  /*06c0*/  DFMA R18, R16, R18, R14 ;  /* 0x000000121012722b */ /* 0x001fc4000000000e */
[----:B------:R0:W-:Y:S04]  /*06d0*/  LDS.64 R14, [R23+0x18] ;  /* 0x00001800170e7984 */ /* 0x0001e80000000a00 */
[----:B------:R-:W1:Y:S01]  /*06e0*/  LDS.64 R16, [R27] ;  /* 0x000000001b107984 */ /* 0x000e620000000a00 */
[----:B0-----:R-:W-:Y:S01]  /*06f0*/  IADD3 R23, PT, PT, R23, 0x40, RZ ;  /* 0x0000004017177810 */ /* 0x001fe20007ffe0ff */
[----:B-1----:R-:W-:Y:S01]  /*0700*/  DFMA R16, R14, R16, R18 ;  /* 0x000000100e10722b */ /* 0x002fe20000000012 */
[----:B------:R-:W-:Y:S10]  /*0710*/  @P1 BRA `(.L_x_3) ;  /* 0xfffffffc00701947 */ /* 0x000ff4000383ffff */
[----:B------:R-:W-:-:S07]  /*0720*/  IMAD.MOV.U32 R4, RZ, RZ, R10 ;  /* 0x000000ffff047224 */ /* 0x000fce00078e000a */
.L_x_2:
[----:B------:R-:W-:-:S13]  /*0730*/  ISETP.NE.AND P1, PT, R8, RZ, PT ;  /* 0x000000ff0800720c */ /* 0x000fda0003f25270 */
[----:B------:R-:W-:Y:S05]  /*0740*/  @!P1 BRA `(.L_x_1) ;  /* 0x0000000000c09947 */ /* 0x000fea0003800000 */
[----:B0-----:R-:W-:Y:S02]  /*0750*/  IADD3 R14, PT, PT, R8, -0x1, RZ ;  /* 0xffffffff080e7810 */ /* 0x001fe40007ffe0ff */
[----:B------:R-:W-:Y:S02]  /*0760*/  ISETP.NE.AND P2, PT, R11, RZ, PT ;  /* 0x000000ff0b00720c */ /* 0x000fe40003f45270 */
[----:B------:R-:W-:-:S13]  /*0770*/  ISETP.GE.U32.AND P1, PT, R14, 0x3, PT ;  /* 0x000000030e00780c */ /* 0x000fda0003f26070 */
[----:B------:R-:W-:Y:S05]  /*0780*/  @!P1 BRA `(.L_x_4) ;  /* 0x0000000000509947 */ /* 0x000fea0003800000 */
[----:B------:R-:W-:Y:S02]  /*0790*/  IMAD.IADD R23, R9, 0x1, R4 ;  /* 0x0000000109177824 */ /* 0x000fe400078e0204 */
[C---:B------:R-:W-:Y:S01]  /*07a0*/  IMAD R14, R4.reuse, R13, R2 ;  /* 0x0000000d040e7224 */ /* 0x040fe200078e0202 */
[----:B------:R-:W-:Y:S02]  /*07b0*/  IADD3 R4, PT, PT, R4, 0x4, RZ ;  /* 0x0000000404047810 */ /* 0x000fe40007ffe0ff */
[----:B------:R-:W-:Y:S02]  /*07c0*/  LEA R23, R23, UR5, 0x3 ;  /* 0x0000000517177c11 */ /* 0x000fe4000f8e18ff */
[----:B------:R-:W-:-:S03]  /*07d0*/  LEA R24, R14, R21, 0x3 ;  /* 0x000000150e187211 */ /* 0x000fc600078e18ff */
[----:B------:R-:W-:Y:S02]  /*07e0*/  LDS.64 R18, [R23] ;  /* 0x0000000017127984 */ /* 0x000fe40000000a00 */
[C---:B------:R-:W-:Y:S02]  /*07f0*/  IMAD R29, R13.reuse, 0x8, R24 ;  /* 0x000000080d1d7824 */ /* 0x040fe400078e0218 */
[----:B------:R-:W0:Y:S03]  /*0800*/  LDS.64 R14, [R24] ;  /* 0x00000000180e7984 */ /* 0x000e260000000a00 */
[----:B------:R-:W-:Y:S01]  /*0810*/  LEA R28, R13, R29, 0x3 ;  /* 0x0000001d0d1c7211 */ /* 0x000fe200078e18ff */
[----:B------:R-:W-:Y:S04]  /*0820*/  LDS.64 R26, [R29] ;  /* 0x000000001d1a7984 */ /* 0x000fe80000000a00 */
[----:B------:R-:W-:Y:S01]  /*0830*/  LDS.64 R24, [R23+0x10] ;  /* 0x0000100017187984 */ /* 0x000fe20000000a00 */
[----:B0-----:R-:W-:-:S03]  /*0840*/  DFMA R16, R18, R14, R16 ;  /* 0x0000000e1210722b */ /* 0x001fc60000000010 */
[----:B------:R-:W0:Y:S04]  /*0850*/  LDS.64 R14, [R23+0x8] ;  /* 0x00000800170e7984 */ /* 0x000e280000000a00 */
[----:B------:R-:W1:Y:S01]  /*0860*/  LDS.64 R18, [R28] ;  /* 0x000000001c127984 */ /* 0x000e620000000a00 */
[----:B0-----:R-:W-:Y:S01]  /*0870*/  DFMA R26, R14, R26, R16 ;  /* 0x0000001a0e1a722b */ /* 0x001fe20000000010 */
[----:B------:R-:W-:Y:S02]  /*0880*/  IMAD R16, R13, 0x8, R28 ;  /* 0x000000080d107824 */ /* 0x000fe400078e021c */
[----:B------:R-:W-:Y:S04]  /*0890*/  LDS.64 R14, [R23+0x18] ;  /* 0x00001800170e7984 */ /* 0x000fe80000000a00 */
[----:B------:R-:W0:Y:S01]  /*08a0*/  LDS.64 R16, [R16] ;  /* 0x0000000010107984 */ /* 0x000e220000000a00 */
[----:B-1----:R-:W-:-:S08]  /*08b0*/  DFMA R18, R24, R18, R26 ;  /* 0x000000121812722b */ /* 0x002fd0000000001a */
[----:B0-----:R-:W-:-:S11]  /*08c0*/  DFMA R16, R14, R16, R18 ;  /* 0x000000100e10722b */ /* 0x001fd60000000012 */
.L_x_4:
[----:B------:R-:W-:Y:S05]  /*08d0*/  @!P2 BRA `(.L_x_1) ;  /* 0x00000000005ca947 */ /* 0x000fea0003800000 */
[----:B------:R-:W-:Y:S02]  /*08e0*/  ISETP.NE.AND P1, PT, R11, 0x1, PT ;  /* 0x000000010b00780c */ /* 0x000fe40003f25270 */
[----:B------:R-:W-:-:S11]  /*08f0*/  LOP3.LUT P2, RZ, R13, 0x1, RZ, 0xc0, !PT ;  /* 0x000000010dff7812 */ /* 0x000fd6000784c0ff */
[----:B------:R-:W-:Y:S05]  /*0900*/  @!P1 BRA `(.L_x_5) ;  /* 0x0000000000309947 */ /* 0x000fea0003800000 */
[----:B------:R-:W-:Y:S02]  /*0910*/  IMAD.IADD R14, R9, 0x1, R4 ;  /* 0x00000001090e7824 */ /* 0x000fe400078e0204 */
[C---:B------:R-:W-:Y:S01]  /*0920*/  IMAD R18, R4.reuse, R13, R2 ;  /* 0x0000000d04127224 */ /* 0x040fe200078e0202 */
[----:B------:R-:W-:Y:S02]  /*0930*/  IADD3 R4, PT, PT, R4, 0x2, RZ ;  /* 0x0000000204047810 */ /* 0x000fe40007ffe0ff */
[----:B------:R-:W-:Y:S02]  /*0940*/  LEA R23, R14, UR5, 0x3 ;  /* 0x000000050e177c11 */ /* 0x000fe4000f8e18ff */
[----:B------:R-:W-:-:S03]  /*0950*/  LEA R28, R18, R21, 0x3 ;  /* 0x00000015121c7211 */ /* 0x000fc600078e18ff */
[----:B------:R-:W-:Y:S02]  /*0960*/  LDS.64 R26, [R23] ;  /* 0x00000000171a7984 */ /* 0x000fe40000000a00 */
[----:B------:R-:W-:Y:S02]  /*0970*/  IMAD R14, R13, 0x8, R28 ;  /* 0x000000080d0e7824 */ /* 0x000fe400078e021c */
[----:B------:R-:W0:Y:S04]  /*0980*/  LDS.64 R24, [R28] ;  /* 0x000000001c187984 */ /* 0x000e280000000a00 */
[----:B------:R-:W-:Y:S04]  /*0990*/  LDS.64 R18, [R23+0x8] ;  /* 0x0000080017127984 */ /* 0x000fe80000000a00 */
[----:B------:R-:W1:Y:S01]  /*09a0*/  LDS.64 R14, [R14] ;  /* 0x000000000e0e7984 */ /* 0x000e620000000a00 */
[----:B0-----:R-:W-:-:S08]  /*09b0*/  DFMA R16, R26, R24, R16 ;  /* 0x000000181a10722b */ /* 0x001fd00000000010 */
[----:B-1----:R-:W-:-:S11]  /*09c0*/  DFMA R16, R18, R14, R16 ;  /* 0x0000000e1210722b */ /* 0x002fd60000000010 */
.L_x_5:
[----:B------:R-:W-:Y:S05]  /*09d0*/  @!P2 BRA `(.L_x_1) ;  /* 0x00000000001ca947 */ /* 0x000fea0003800000 */
[----:B------:R-:W-:Y:S02]  /*09e0*/  IMAD R14, R4, R13, R2 ;  /* 0x0000000d040e7224 */ /* 0x000fe400078e0202 */
[----:B------:R-:W-:-:S03]  /*09f0*/  IMAD.IADD R4, R9, 0x1, R4 ;  /* 0x0000000109047824 */ /* 0x000fc600078e0204 */
[----:B------:R-:W-:Y:S02]  /*0a00*/  LEA R14, R14, R21, 0x3 ;  /* 0x000000150e0e7211 */ /* 0x000fe400078e18ff */
[----:B------:R-:W-:-:S04]  /*0a10*/  LEA R4, R4, UR5, 0x3 ;  /* 0x0000000504047c11 */ /* 0x000fc8000f8e18ff */
[----:B------:R-:W-:Y:S04]  /*0a20*/  LDS.64 R14, [R14] ;  /* 0x000000000e0e7984 */ /* 0x000fe80000000a00 */
[----:B------:R-:W0:Y:S02]  /*0a30*/  LDS.64 R18, [R4] ;  /* 0x0000000004127984 */ /* 0x000e240000000a00 */
[----:B0-----:R-:W-:-:S11]  /*0a40*/  DFMA R16, R18, R14, R16 ;  /* 0x0000000e1210722b */ /* 0x001fd60000000010 */
.L_x_1:
[----:B------:R-:W-:Y:S06]  /*0a50*/  BAR.SYNC.DEFER_BLOCKING 0x0 ;  /* 0x0000000000007b1d */ /* 0x000fec0000010000 */
[----:B------:R-:W-:Y:S05]  /*0a60*/  @P0 BRA `(.L_x_6) ;  /* 0xfffffff800300947 */ /* 0x000fea000383ffff */
.L_x_0:
[----:B------:R-:W1:Y:S01]  /*0a70*/  LDC.64 R2, c[0x0][0x390] ;  /* 0x0000e400ff027b82 */ /* 0x000e620000000a00 */
[----:B------:R-:W-:-:S04]  /*0a80*/  IMAD R5, R5, R12, R7 ;  /* 0x0000000c05057224 */ /* 0x000fc800078e0207 */
[----:B-1----:R-:W-:-:S05]  /*0a90*/  IMAD.WIDE R2, R5, 0x8, R2 ;  /* 0x0000000805027825 */ /* 0x002fca00078e0202 */
[----:B------:R-:W-:Y:S01]  /*0aa0*/  STG.E.64 desc[UR6][R2.64], R16 ;  /* 0x0000001002007986 */ /* 0x000fe2000c101b06 */
[----:B------:R-:W-:Y:S05]  /*0ab0*/  EXIT ;  /* 0x000000000000794d */ /* 0x000fea0003800000 */
.L_x_7:
[----:B------:R-:W-:-:S00]  /*0ac0*/  BRA `(.L_x_7) ;  /* 0xfffffffc00fc7947 */ /* 0x000fc0000383ffff */
[----:B------:R-:W-:-:S00]  /*0ad0*/  NOP ;  /* 0x0000000000007918 */ /* 0x000fc00000000000 */
        /* <DEDUP_REMOVED lines=10> */
.L_x_26:


//--------------------- .text._Z21matrixMulSimpleDoublePdS_S_i --------------------------
	.section	.text._Z21matrixMulSimpleDoublePdS_S_i,"ax",@progbits
	.align	128
        .global         _Z21matrixMulSimpleDoublePdS_S_i
        .type           _Z21matrixMulSimpleDoublePdS_S_i,@function
        .size           _Z21matrixMulSimpleDoublePdS_S_i,(.L_x_27 - _Z21matrixMulSimpleDoublePdS_S_i)
        .other          _Z21matrixMulSimpleDoublePdS_S_i,@"STO_CUDA_ENTRY STV_DEFAULT"
_Z21matrixMulSimpleDoublePdS_S_i:
.text._Z21matrixMulSimpleDoublePdS_S_i:
[----:B------:R-:W-:Y:S01]  /*0000*/  LDC R1, c[0x0][0x37c] ;  /* 0x0000df00ff017b82 */ /* 0x000fe20000000800 */
[----:B------:R-:W0:Y:S07]  /*0010*/  S2R R0, SR_TID.Y ;  /* 0x0000000000007919 */ /* 0x000e2e0000002200 */
[----:B------:R-:W0:Y:S01]  /*0020*/  S2UR UR4, SR_CTAID.Y ;  /* 0x00000000000479c3 */ /* 0x000e220000002600 */
[----:B------:R-:W1:Y:S01]  /*0030*/  LDCU UR18, c[0x0][0x398] ;  /* 0x00007300ff1277ac */ /* 0x000e620008000800 */
[----:B------:R-:W2:Y:S06]  /*0040*/  S2R R3, SR_TID.X ;  /* 0x0000000000037919 */ /* 0x000eac0000002100 */
[----:B------:R-:W0:Y:S08]  /*0050*/  LDC R21, c[0x0][0x364] ;  /* 0x0000d900ff157b82 */ /* 0x000e300000000800 */
[----:B------:R-:W2:Y:S08]  /*0060*/  S2UR UR5, SR_CTAID.X ;  /* 0x00000000000579c3 */ /* 0x000eb00000002500 */
[----:B------:R-:W2:Y:S01]  /*0070*/  LDC R2, c[0x0][0x360] ;  /* 0x0000d800ff027b82 */ /* 0x000ea20000000800 */
[----:B0-----:R-:W-:-:S02]  /*0080*/  IMAD R21, R21, UR4, R0 ;  /* 0x0000000415157c24 */ /* 0x001fc4000f8e0200 */
[----:B--2---:R-:W-:-:S05]  /*0090*/  IMAD R0, R2, UR5, R3 ;  /* 0x0000000502007c24 */ /* 0x004fca000f8e0203 */
[----:B------:R-:W-:-:S04]  /*00a0*/  VIMNMX R2, PT, PT, R21, R0, !PT ;  /* 0x0000000015027248 */ /* 0x000fc80007fe0100 */
[----:B-1----:R-:W-:-:S13]  /*00b0*/  ISETP.GE.AND P0, PT, R2, UR18, PT ;  /* 0x0000001202007c0c */ /* 0x002fda000bf06270 */
[----:B------:R-:W-:Y:S05]  /*00c0*/  @P0 EXIT ;  /* 0x000000000000094d */ /* 0x000fea0003800000 */
[----:B------:R-:W-:Y:S02]  /*00d0*/  UISETP.GE.U32.AND UP0, UPT, UR18, 0x8, UPT ;  /* 0x000000081200788c */ /* 0x000fe4000bf06070 */
[----:B------:R-:W-:Y:S01]  /*00e0*/  IMAD R21, R21, UR18, RZ ;  /* 0x0000001215157c24 */ /* 0x000fe2000f8e02ff */
[----:B------:R-:W-:Y:S01]  /*00f0*/  CS2R R12, SRZ ;  /* 0x00000000000c7805 */ /* 0x000fe2000001ff00 */
[----:B------:R-:W0:Y:S01]  /*0100*/  LDCU.64 UR16, c[0x0][0x358] ;  /* 0x00006b00ff1077ac */ /* 0x000e220008000a00 */
[----:B------:R-:W-:-:S04]  /*0110*/  UMOV UR4, URZ ;  /* 0x000000ff00047c82 */ /* 0x000fc80008000000 */
[----:B------:R-:W-:Y:S05]  /*0120*/  BRA.U !UP0, `(.L_x_8) ;  /* 0x0000000508147547 */ /* 0x000fea000b800000 */
[----:B------:R-:W1:Y:S01]  /*0130*/  LDCU.128 UR20, c[0x0][0x380] ;  /* 0x00007000ff1477ac */ /* 0x000e620008000c00 */
[----:B------:R-:W-:Y:S01]  /*0140*/  IMAD.MOV.U32 R20, RZ, RZ, R0 ;  /* 0x000000ffff147224 */ /* 0x000fe200078e0000 */
[----:B------:R-:W-:Y:S01]  /*0150*/  CS2R R12, SRZ ;  /* 0x00000000000c7805 */ /* 0x000fe2000001ff00 */
[----:B------:R-:W-:-:S04]  /*0160*/  ULOP3.LUT UR4, UR18, 0x7ffffff8, URZ, 0xc0, !UPT ;  /* 0x7ffffff812047892 */ /* 0x000fc8000f8ec0ff */
[----:B------:R-:W-:Y:S01]  /*0170*/  UIADD3 UR4, UPT, UPT, -UR4, URZ, URZ ;  /* 0x000000ff04047290 */ /* 0x000fe2000fffe1ff */
[----:B-1----:R-:W-:Y:S01]  /*0180*/  MOV R2, UR20 ;  /* 0x0000001400027c02 */ /* 0x002fe20008000f00 */
[----:B------:R-:W-:Y:S01]  /*0190*/  IMAD.U32 R3, RZ, RZ, UR21 ;  /* 0x00000015ff037e24 */ /* 0x000fe2000f8e00ff */
[----:B------:R-:W-:Y:S02]  /*01a0*/  UIMAD.WIDE UR6, UR18, 0x18, UR22 ;  /* 0x00000018120678a5 */ /* 0x000fe4000f8e0216 */
[----:B------:R-:W-:Y:S01]  /*01b0*/  UIMAD.WIDE UR8, UR18, 0x20, UR22 ;  /* 0x00000020120878a5 */ /* 0x000fe2000f8e0216 */
[----:B------:R-:W-:Y:S01]  /*01c0*/  IMAD.WIDE.U32 R2, R21, 0x8, R2 ;  /* 0x0000000815027825 */ /* 0x000fe200078e0002 */
[----:B------:R-:W-:Y:S02]  /*01d0*/  UIMAD.WIDE UR10, UR18, 0x28, UR22 ;  /* 0x00000028120a78a5 */ /* 0x000fe4000f8e0216 */
[----:B------:R-:W-:Y:S01]  /*01e0*/  UIMAD.WIDE UR12, UR18, 0x30, UR22 ;  /* 0x00000030120c78a5 */ /* 0x000fe2000f8e0216 */
[----:B------:R-:W-:Y:S01]  /*01f0*/  IADD3 R8, P0, PT, R2, 0x20, RZ ;  /* 0x0000002002087810 */ /* 0x000fe20007f1e0ff */
[----:B------:R-:W-:-:S03]  /*0200*/  UIMAD.WIDE UR14, UR18, 0x38, UR22 ;  /* 0x00000038120e78a5 */ /* 0x000fc6000f8e0216 */
[----:B------:R-:W-:-:S09]  /*0210*/  IADD3.X R9, PT, PT, RZ, R3, RZ, P0, !PT ;  /* 0x00000003ff097210 */ /* 0x000fd200007fe4ff */
.L_x_9:
[----:B------:R-:W-:Y:S01]  /*0220*/  HFMA2 R23, -RZ, RZ, 0, 4.76837158203125e-07 ;  /* 0x00000008ff177431 */ /* 0x000fe200000001ff */
[----:B------:R-:W-:Y:S01]  /*0230*/  UIMAD.WIDE UR24, UR18, 0x8, UR22 ;  /* 0x00000008121878a5 */ /* 0x000fe2000f8e0216 */
[----:B------:R-:W-:Y:S01]  /*0240*/  IMAD.MOV.U32 R2, RZ, RZ, R8 ;  /* 0x000000ffff027224 */ /* 0x000fe200078e0008 */
[----:B------:R-:W-:Y:S01]  /*0250*/  MOV R3, R9 ;  /* 0x0000000900037202 */ /* 0x000fe20000000f00 */
[----:B------:R-:W-:-:S03]  /*0260*/  UIMAD.WIDE UR20, UR18, 0x10, UR22 ;  /* 0x00000010121478a5 */ /* 0x000fc6000f8e0216 */
[----:B------:R-:W-:Y:S01]  /*0270*/  MOV R19, UR25 ;  /* 0x0000001900137c02 */ /* 0x000fe20008000f00 */
[----:B------:R-:W-:Y:S01]  /*0280*/  IMAD.U32 R18, RZ, RZ, UR24 ;  /* 0x00000018ff127e24 */ /* 0x000fe2000f8e00ff */
[----:B0-----:R-:W2:Y:S01]  /*0290*/  LDG.E.64 R24, desc[UR16][R2.64+-0x20] ;  /* 0xffffe01002187981 */ /* 0x001ea2000c1e1b00 */
[C---:B------:R-:W-:Y:S01]  /*02a0*/  IMAD.WIDE R22, R20.reuse, R23, UR22 ;  /* 0x0000001614167e25 */ /* 0x040fe2000f8e0217 */
[----:B------:R-:W-:Y:S02]  /*02b0*/  MOV R16, UR20 ;  /* 0x0000001400107c02 */ /* 0x000fe40008000f00 */
[----:B------:R-:W3:Y:S01]  /*02c0*/  LDG.E.64 R10, desc[UR16][R2.64+-0x18] ;  /* 0xffffe810020a7981 */ /* 0x000ee2000c1e1b00 */
[----:B------:R-:W-:-:S03]  /*02d0*/  IMAD.WIDE R18, R20, 0x8, R18 ;  /* 0x0000000814127825 */ /* 0x000fc600078e0212 */
[----:B------:R-:W2:Y:S01]  /*02e0*/  LDG.E.64 R22, desc[UR16][R22.64] ;  /* 0x0000001016167981 */ /* 0x000ea2000c1e1b00 */
[----:B------:R-:W-:-:S03]  /*02f0*/  IMAD.U32 R17, RZ, RZ, UR21 ;  /* 0x00000015ff117e24 */ /* 0x000fc6000f8e00ff */
[----:B------:R-:W3:Y:S01]  /*0300*/  LDG.E.64 R18, desc[UR16][R18.64] ;  /* 0x0000001012127981 */ /* 0x000ee2000c1e1b00 */
[----:B------:R-:W-:-:S04]  /*0310*/  IMAD.WIDE R16, R20, 0x8, R16 ;  /* 0x0000000814107825 */ /* 0x000fc800078e0210 */
[----:B------:R-:W-:Y:S01]  /*0320*/  HFMA2 R9, -RZ, RZ, 0, 4.76837158203125e-07 ;  /* 0x00000008ff097431 */ /* 0x000fe200000001ff */
[----:B------:R-:W4:Y:S04]  /*0330*/  LDG.E.64 R14, desc[UR16][R2.64+-0x10] ;  /* 0xfffff010020e7981 */ /* 0x000f28000c1e1b00 */
[----:B------:R-:W4:Y:S01]  /*0340*/  LDG.E.64 R16, desc[UR16][R16.64] ;  /* 0x0000001010107981 */ /* 0x000f22000c1e1b00 */
[----:B------:R-:W-:-:S03]  /*0350*/  IMAD.WIDE R8, R20, R9, UR6 ;  /* 0x0000000614087e25 */ /* 0x000fc6000f8e0209 */
[----:B------:R-:W5:Y:S04]  /*0360*/  LDG.E.64 R6, desc[UR16][R2.64+-0x8] ;  /* 0xfffff81002067981 */ /* 0x000f68000c1e1b00 */
[----:B------:R-:W5:Y:S01]  /*0370*/  LDG.E.64 R8, desc[UR16][R8.64] ;  /* 0x0000001008087981 */ /* 0x000f62000c1e1b00 */
[----:B------:R-:W-:-:S05]  /*0380*/  MOV R5, 0x8 ;  /* 0x0000000800057802 */ /* 0x000fca0000000f00 */
[----:B------:R-:W-:-:S06]  /*0390*/  IMAD.WIDE R4, R20, R5, UR8 ;  /* 0x0000000814047e25 */ /* 0x000fcc000f8e0205 */
[----:B------:R-:W5:Y:S01]  /*03a0*/  LDG.E.64 R4, desc[UR16][R4.64] ;  /* 0x0000001004047981 */ /* 0x000f62000c1e1b00 */
[----:B--2---:R-:W-:Y:S01]  /*03b0*/  DFMA R24, R24, R22, R12 ;  /* 0x000000161818722b */ /* 0x004fe2000000000c */
[----:B------:R-:W-:Y:S02]  /*03c0*/  IMAD.MOV.U32 R23, RZ, RZ, 0x8 ;  /* 0x00000008ff177424 */ /* 0x000fe400078e00ff */
[----:B------:R-:W2:Y:S02]  /*03d0*/  LDG.E.64 R12, desc[UR16][R2.64] ;  /* 0x00000010020c7981 */ /* 0x000ea4000c1e1b00 */
[----:B------:R-:W-:-:S03]  /*03e0*/  IMAD.WIDE R22, R20, R23, UR10 ;  /* 0x0000000a14167e25 */ /* 0x000fc6000f8e0217 */
[----:B---3--:R-:W-:Y:S01]  /*03f0*/  DFMA R18, R10, R18, R24 ;  /* 0x000000120a12722b */ /* 0x008fe20000000018 */
[----:B------:R-:W-:Y:S01]  /*0400*/  MOV R25, 0x8 ;  /* 0x0000000800197802 */ /* 0x000fe20000000f00 */
[----:B------:R-:W3:Y:S04]  /*0410*/  LDG.E.64 R10, desc[UR16][R2.64+0x8] ;  /* 0x00000810020a7981 */ /* 0x000ee8000c1e1b00 */
[----:B------:R-:W3:Y:S01]  /*0420*/  LDG.E.64 R22, desc[UR16][R22.64] ;  /* 0x0000001016167981 */ /* 0x000ee2000c1e1b00 */
[C---:B------:R-:W-:Y:S01]  /*0430*/  IMAD.WIDE R24, R20.reuse, R25, UR12 ;  /* 0x0000000c14187e25 */ /* 0x040fe2000f8e0219 */
[----:B----4-:R-:W-:Y:S01]  /*0440*/  DFMA R16, R14, R16, R18 ;  /* 0x000000100e10722b */ /* 0x010fe20000000012 */
[----:B------:R-:W-:Y:S01]  /*0450*/  MOV R19, 0x8 ;  /* 0x0000000800137802 */ /* 0x000fe20000000f00 */
[----:B------:R-:W4:Y:S04]  /*0460*/  LDG.E.64 R14, desc[UR16][R2.64+0x10] ;  /* 0x00001010020e7981 */ /* 0x000f28000c1e1b00 */
[----:B------:R-:W4:Y:S01]  /*0470*/  LDG.E.64 R24, desc[UR16][R24.64] ;  /* 0x0000001018187981 */ /* 0x000f22000c1e1b00 */
[----:B------:R-:W-:Y:S01]  /*0480*/  IMAD.WIDE R18, R20, R19, UR14 ;  /* 0x0000000e14127e25 */ /* 0x000fe2000f8e0213 */
[----:B-----5:R-:W-:-:S02]  /*0490*/  DFMA R8, R6, R8, R16 ;  /* 0x000000080608722b */ /* 0x020fc40000000010 */
[----:B------:R-:W5:Y:S04]  /*04a0*/  LDG.E.64 R6, desc[UR16][R2.64+0x18] ;  /* 0x0000181002067981 */ /* 0x000f68000c1e1b00 */
[----:B------:R-:W5:Y:S01]  /*04b0*/  LDG.E.64 R18, desc[UR16][R18.64] ;  /* 0x0000001012127981 */ /* 0x000f62000c1e1b00 */
[----:B------:R-:W-:-:S04]  /*04c0*/  UIADD3 UR4, UPT, UPT, UR4, 0x8, URZ ;  /* 0x0000000804047890 */ /* 0x000fc8000fffe0ff */
[----:B------:R-:W-:Y:S01]  /*04d0*/  UISETP.NE.AND UP0, UPT, UR4, URZ, UPT ;  /* 0x000000ff0400728c */ /* 0x000fe2000bf05270 */
[----:B--2---:R-:W-:-:S08]  /*04e0*/  DFMA R4, R12, R4, R8 ;  /* 0x000000040c04722b */ /* 0x004fd00000000008 */
[----:B---3--:R-:W-:-:S08]  /*04f0*/  DFMA R4, R10, R22, R4 ;  /* 0x000000160a04722b */ /* 0x008fd00000000004 */
[----:B----4-:R-:W-:Y:S01]  /*0500*/  DFMA R4, R14, R24, R4 ;  /* 0x000000180e04722b */ /* 0x010fe20000000004 */
[----:B------:R-:W-:-:S07]  /*0510*/  IADD3 R8, P0, PT, R2, 0x40, RZ ;  /* 0x0000004002087810 */ /* 0x000fce0007f1e0ff */
[----:B-----5:R-:W-:Y:S01]  /*0520*/  DFMA R12, R6, R18, R4 ;  /* 0x00000012060c722b */ /* 0x020fe20000000004 */
[----:B------:R-:W-:Y:S01]  /*0530*/  IMAD.U32 R5, RZ, RZ, UR18 ;  /* 0x00000012ff057e24 */ /* 0x000fe2000f8e00ff */
[----:B------:R-:W-:-:S04]  /*0540*/  IADD3.X R9, PT, PT, RZ, R3, RZ, P0, !PT ;  /* 0x00000003ff097210 */ /* 0x000fc800007fe4ff */
[----:B------:R-:W-:Y:S01]  /*0550*/  LEA R20, R5, R20, 0x3 ;  /* 0x0000001405147211 */ /* 0x000fe200078e18ff */
[----:B------:R-:W-:Y:S06]  /*0560*/  BRA.U UP0, `(.L_x_9) ;  /* 0xfffffffd002c7547 */ /* 0x000fec000b83ffff */
[----:B------:R-:W-:-:S12]  /*0570*/  ULOP3.LUT UR4, UR18, 0x7ffffff8, URZ, 0xc0, !UPT ;  /* 0x7ffffff812047892 */ /* 0x000fd8000f8ec0ff */
.L_x_8:
[----:B------:R-:W-:-:S04]  /*0580*/  ULOP3.LUT UR6, UR18, 0x7, URZ, 0xc0, !UPT ;  /* 0x0000000712067892 */ /* 0x000fc8000f8ec0ff */
[----:B------:R-:W-:-:S09]  /*0590*/  UISETP.NE.AND UP0, UPT, UR6, URZ, UPT ;  /* 0x000000ff0600728c */ /* 0x000fd2000bf05270 */
[----:B------:R-:W-:Y:S05]  /*05a0*/  BRA.U !UP0, `(.L_x_10) ;  /* 0x0000000508387547 */ /* 0x000fea000b800000 */
[----:B------:R-:W-:Y:S02]  /*05b0*/  UISETP.GE.U32.AND UP0, UPT, UR6, 0x4, UPT ;  /* 0x000000040600788c */ /* 0x000fe4000bf06070 */
[----:B------:R-:W-:-:S04]  /*05c0*/  ULOP3.LUT UR5, UR18, 0x3, URZ, 0xc0, !UPT ;  /* 0x0000000312057892 */ /* 0x000fc8000f8ec0ff */
[----:B------:R-:W-:-:S03]  /*05d0*/  UISETP.NE.AND UP1, UPT, UR5, URZ, UPT ;  /* 0x000000ff0500728c */ /* 0x000fc6000bf25270 */
[----:B------:R-:W-:Y:S08]  /*05e0*/  BRA.U !UP0, `(.L_x_11) ;  /* 0x00000001087c7547 */ /* 0x000ff0000b800000 */
[----:B------:R-:W1:Y:S01]  /*05f0*/  LDC.64 R10, c[0x0][0x380] ;  /* 0x0000e000ff0a7b82 */ /* 0x000e620000000a00 */
[----:B------:R-:W2:Y:S01]  /*0600*/  LDCU.64 UR6, c[0x0][0x380] ;  /* 0x00007000ff0677ac */ /* 0x000ea20008000a00 */
[----:B------:R-:W-:Y:S01]  /*0610*/  IMAD.U32 R5, RZ, RZ, UR4 ;  /* 0x00000004ff057e24 */ /* 0x000fe2000f8e00ff */
[C---:B------:R-:W-:Y:S01]  /*0620*/  IADD3 R3, PT, PT, R21.reuse, UR4, RZ ;  /* 0x0000000415037c10 */ /* 0x040fe2000fffe0ff */
[----:B------:R-:W-:Y:S01]  /*0630*/  IMAD.U32 R23, RZ, RZ, UR18 ;  /* 0x00000012ff177e24 */ /* 0x000fe2000f8e00ff */
[----:B------:R-:W-:Y:S01]  /*0640*/  IADD3 R2, P0, PT, R21, UR4, RZ ;  /* 0x0000000415027c10 */ /* 0x000fe2000ff1e0ff */
[----:B------:R-:W-:Y:S02]  /*0650*/  IMAD R5, R5, UR18, R0 ;  /* 0x0000001205057c24 */ /* 0x000fe4000f8e0200 */
[----:B------:R-:W3:Y:S01]  /*0660*/  LDC.64 R18, c[0x0][0x388] ;  /* 0x0000e200ff127b82 */ /* 0x000ee20000000a00 */
[----:B------:R-:W-:Y:S01]  /*0670*/  MOV R25, UR18 ;  /* 0x0000001200197c02 */ /* 0x000fe20008000f00 */
[----:B-1----:R-:W-:Y:S01]  /*0680*/  IMAD.WIDE.U32 R10, R3, 0x8, R10 ;  /* 0x00000008030a7825 */ /* 0x002fe200078e000a */
[----:B------:R-:W-:-:S02]  /*0690*/  IADD3.X R3, PT, PT, RZ, RZ, RZ, P0, !PT ;  /* 0x000000ffff037210 */ /* 0x000fc400007fe4ff */
[----:B--2---:R-:W-:-:S03]  /*06a0*/  LEA R16, P0, R2, UR6, 0x3 ;  /* 0x0000000602107c11 */ /* 0x004fc6000f8018ff */
[----:B0-----:R-:W2:Y:S01]  /*06b0*/  LDG.E.64 R10, desc[UR16][R10.64] ;  /* 0x000000100a0a7981 */ /* 0x001ea2000c1e1b00 */
[----:B---3--:R-:W-:Y:S01]  /*06c0*/  IMAD.WIDE R18, R5, 0x8, R18 ;  /* 0x0000000805127825 */ /* 0x008fe200078e0212 */
[----:B------:R-:W-:-:S04]  /*06d0*/  LEA.HI.X R17, R2, UR7, R3, 0x3, P0 ;  /* 0x0000000702117c11 */ /* 0x000fc800080f1c03 */
[----:B------:R-:W2:Y:S01]  /*06e0*/  LDG.E.64 R14, desc[UR16][R18.64] ;  /* 0x00000010120e7981 */ /* 0x000ea2000c1e1b00 */
[----:B------:R-:W-:-:S03]  /*06f0*/  IMAD.WIDE R22, R23, 0x8, R18 ;  /* 0x0000000817167825 */ /* 0x000fc600078e0212 */
[----:B------:R-:W3:Y:S04]  /*0700*/  LDG.E.64 R6, desc[UR16][R16.64+0x8] ;  /* 0x0000081010067981 */ /* 0x000ee8000c1e1b00 */
[----:B------:R-:W3:Y:S01]  /*0710*/  LDG.E.64 R8, desc[UR16][R22.64] ;  /* 0x0000001016087981 */ /* 0x000ee2000c1e1b00 */
[----:B------:R-:W-:Y:S01]  /*0720*/  IMAD.WIDE R24, R25, 0x8, R22 ;  /* 0x0000000819187825 */ /* 0x000fe200078e0216 */
[----:B------:R-:W-:Y:S02]  /*0730*/  MOV R27, UR18 ;  /* 0x00000012001b7c02 */ /* 0x000fe40008000f00 */
[----:B------:R-:W4:Y:S04]  /*0740*/  LDG.E.64 R2, desc[UR16][R16.64+0x10] ;  /* 0x0000101010027981 */ /* 0x000f28000c1e1b00 */
[----:B------:R-:W4:Y:S01]  /*0750*/  LDG.E.64 R4, desc[UR16][R24.64] ;  /* 0x0000001018047981 */ /* 0x000f22000c1e1b00 */
[----:B------:R-:W-:-:S03]  /*0760*/  IMAD.WIDE R26, R27, 0x8, R24 ;  /* 0x000000081b1a7825 */ /* 0x000fc600078e0218 */
[----:B------:R-:W5:Y:S04]  /*0770*/  LDG.E.64 R18, desc[UR16][R16.64+0x18] ;  /* 0x0000181010127981 */ /* 0x000f68000c1e1b00 */
[----:B------:R-:W5:Y:S01]  /*0780*/  LDG.E.64 R26, desc[UR16][R26.64] ;  /* 0x000000101a1a7981 */ /* 0x000f62000c1e1b00 */
[----:B------:R-:W-:Y:S01]  /*0790*/  UIADD3 UR4, UPT, UPT, UR4, 0x4, URZ ;  /* 0x0000000404047890 */ /* 0x000fe2000fffe0ff */
[----:B--2---:R-:W-:-:S08]  /*07a0*/  DFMA R10, R10, R14, R12 ;  /* 0x0000000e0a0a722b */ /* 0x004fd0000000000c */
[----:B---3--:R-:W-:-:S08]  /*07b0*/  DFMA R6, R6, R8, R10 ;  /* 0x000000080606722b */ /* 0x008fd0000000000a */
[----:B----4-:R-:W-:-:S08]  /*07c0*/  DFMA R2, R2, R4, R6 ;  /* 0x000000040202722b */ /* 0x010fd00000000006 */
[----:B-----5:R-:W-:-:S11]  /*07d0*/  DFMA R12, R18, R26, R2 ;  /* 0x0000001a120c722b */ /* 0x020fd60000000002 */
.L_x_11:
[----:B------:R-:W-:Y:S05]  /*07e0*/  BRA.U !UP1, `(.L_x_10) ;  /* 0x0000000109a87547 */ /* 0x000fea000b800000 */
[----:B------:R-:W-:Y:S01]  /*07f0*/  UISETP.NE.AND UP0, UPT, UR5, 0x1, UPT ;  /* 0x000000010500788c */ /* 0x000fe2000bf05270 */
[----:B------:R-:W-:Y:S01]  /*0800*/  IMAD.U32 R9, RZ, RZ, UR4 ;  /* 0x00000004ff097e24 */ /* 0x000fe2000f8e00ff */
[----:B------:R-:W-:Y:S02]  /*0810*/  ULOP3.LUT UR5, UR18, 0x1, URZ, 0xc0, !UPT ;  /* 0x0000000112057892 */ /* 0x000fe4000f8ec0ff */
[----:B------:R-:W-:Y:S02]  /*0820*/  MOV R11, UR18 ;  /* 0x00000012000b7c02 */ /* 0x000fe40008000f00 */
[----:B------:R-:W-:Y:S01]  /*0830*/  PLOP3.LUT P1, PT, PT, PT, UP0, 0x80, 0x8 ;  /* 0x000000000008781c */ /* 0x000fe20003f2f008 */
[----:B------:R-:W-:-:S04]  /*0840*/  UISETP.NE.U32.AND UP1, UPT, UR5, 0x1, UPT ;  /* 0x000000010500788c */ /* 0x000fc8000bf25070 */
[----:B------:R-:W1:Y:S02]  /*0850*/  @UP0 LDCU.128 UR8, c[0x0][0x380] ;  /* 0x00007000ff0807ac */ /* 0x000e640008000c00 */
[----:B------:R-:W-:Y:S01]  /*0860*/  PLOP3.LUT P0, PT, PT, PT, UP1, 0x80, 0x8 ;  /* 0x000000000008781c */ /* 0x000fe20003f0f018 */
[----:B------:R-:W2:Y:S05]  /*0870*/  @UP0 LDCU.64 UR6, c[0x0][0x380] ;  /* 0x00007000ff0607ac */ /* 0x000eaa0008000a00 */
[C---:B------:R-:W-:Y:S01]  /*0880*/  @P1 IADD3 R7, PT, PT, R21.reuse, UR4, RZ ;  /* 0x0000000415071c10 */ /* 0x040fe2000fffe0ff */
[----:B------:R-:W3:Y:S01]  /*0890*/  @!UP1 LDCU.128 UR12, c[0x0][0x380] ;  /* 0x00007000ff0c97ac */ /* 0x000ee20008000c00 */
[----:B------:R-:W-:Y:S01]  /*08a0*/  @P1 IADD3 R6, P2, PT, R21, UR4, RZ ;  /* 0x0000000415061c10 */ /* 0x000fe2000ff5e0ff */
[----:B------:R-:W-:Y:S01]  /*08b0*/  @P1 IMAD R9, R9, UR18, R0 ;  /* 0x0000001209091c24 */ /* 0x000fe2000f8e0200 */
[----:B------:R-:W-:Y:S01]  /*08c0*/  @UP0 UIADD3 UR4, UPT, UPT, UR4, 0x2, URZ ;  /* 0x0000000204040890 */ /* 0x000fe2000fffe0ff */
[----:B-1----:R-:W-:Y:S01]  /*08d0*/  MOV R2, UR8 ;  /* 0x0000000800027c02 */ /* 0x002fe20008000f00 */
[----:B------:R-:W-:Y:S01]  /*08e0*/  IMAD.U32 R3, RZ, RZ, UR9 ;  /* 0x00000009ff037e24 */ /* 0x000fe2000f8e00ff */
[----:B------:R-:W-:-:S02]  /*08f0*/  MOV R4, UR10 ;  /* 0x0000000a00047c02 */ /* 0x000fc40008000f00 */
[----:B------:R-:W-:Y:S01]  /*0900*/  MOV R5, UR11 ;  /* 0x0000000b00057c02 */ /* 0x000fe20008000f00 */
[----:B------:R-:W-:-:S04]  /*0910*/  @P1 IMAD.WIDE.U32 R2, R7, 0x8, R2 ;  /* 0x0000000807021825 */ /* 0x000fc800078e0002 */
[----:B------:R-:W-:Y:S01]  /*0920*/  @P1 IMAD.WIDE R4, R9, 0x8, R4 ;  /* 0x0000000809041825 */ /* 0x000fe200078e0204 */
[----:B------:R-:W-:Y:S01]  /*0930*/  MOV R19, UR4 ;  /* 0x0000000400137c02 */ /* 0x000fe20008000f00 */
[----:B0-----:R-:W4:Y:S02]  /*0940*/  @P1 LDG.E.64 R2, desc[UR16][R2.64] ;  /* 0x0000001002021981 */ /* 0x001f24000c1e1b00 */
[----:B------:R-:W-:Y:S01]  /*0950*/  @P1 IMAD.X R7, RZ, RZ, RZ, P2 ;  /* 0x000000ffff071224 */ /* 0x000fe200010e06ff */
[----:B--2---:R-:W-:-:S04]  /*0960*/  @P1 LEA R8, P2, R6, UR6, 0x3 ;  /* 0x0000000606081c11 */ /* 0x004fc8000f8418ff */
[----:B------:R-:W-:Y:S01]  /*0970*/  @P1 LEA.HI.X R9, R6, UR7, R7, 0x3, P2 ;  /* 0x0000000706091c11 */ /* 0x000fe200090f1c07 */
[----:B------:R-:W-:Y:S02]  /*0980*/  @P1 IMAD.WIDE R6, R11, 0x8, R4 ;  /* 0x000000080b061825 */ /* 0x000fe400078e0204 */
[----:B------:R-:W4:Y:S01]  /*0990*/  @P1 LDG.E.64 R4, desc[UR16][R4.64] ;  /* 0x0000001004041981 */ /* 0x000f22000c1e1b00 */
[----:B---3--:R-:W-:Y:S01]  /*09a0*/  MOV R14, UR12 ;  /* 0x0000000c000e7c02 */ /* 0x008fe20008000f00 */
[----:B------:R-:W-:Y:S01]  /*09b0*/  IMAD.U32 R15, RZ, RZ, UR13 ;  /* 0x0000000dff0f7e24 */ /* 0x000fe2000f8e00ff */
[----:B------:R-:W-:Y:S01]  /*09c0*/  MOV R10, UR14 ;  /* 0x0000000e000a7c02 */ /* 0x000fe20008000f00 */
[----:B------:R-:W-:Y:S01]  /*09d0*/  IMAD.U32 R11, RZ, RZ, UR15 ;  /* 0x0000000fff0b7e24 */ /* 0x000fe2000f8e00ff */
[----:B------:R-:W-:Y:S01]  /*09e0*/  @!P0 IADD3 R17, PT, PT, R21, UR4, RZ ;  /* 0x0000000415118c10 */ /* 0x000fe2000fffe0ff */
[----:B------:R-:W-:Y:S01]  /*09f0*/  @!P0 IMAD R19, R19, UR18, R0 ;  /* 0x0000001213138c24 */ /* 0x000fe2000f8e0200 */
[----:B------:R-:W2:Y:S04]  /*0a00*/  @P1 LDG.E.64 R6, desc[UR16][R6.64] ;  /* 0x0000001006061981 */ /* 0x000ea8000c1e1b00 */
[----:B------:R-:W2:Y:S01]  /*0a10*/  @P1 LDG.E.64 R8, desc[UR16][R8.64+0x8] ;  /* 0x0000081008081981 */ /* 0x000ea2000c1e1b00 */
[----:B------:R-:W-:-:S04]  /*0a20*/  @!P0 IMAD.WIDE.U32 R14, R17, 0x8, R14 ;  /* 0x00000008110e8825 */ /* 0x000fc800078e000e */
[----:B------:R-:W-:Y:S02]  /*0a30*/  @!P0 IMAD.WIDE R10, R19, 0x8, R10 ;  /* 0x00000008130a8825 */ /* 0x000fe400078e020a */
[----:B------:R-:W3:Y:S04]  /*0a40*/  @!P0 LDG.E.64 R14, desc[UR16][R14.64] ;  /* 0x000000100e0e8981 */ /* 0x000ee8000c1e1b00 */
[----:B------:R-:W3:Y:S01]  /*0a50*/  @!P0 LDG.E.64 R10, desc[UR16][R10.64] ;  /* 0x000000100a0a8981 */ /* 0x000ee2000c1e1b00 */
[----:B----4-:R-:W-:-:S08]  /*0a60*/  @P1 DFMA R2, R2, R4, R12 ;  /* 0x000000040202122b */ /* 0x010fd0000000000c */
[----:B--2---:R-:W-:-:S08]  /*0a70*/  @P1 DFMA R12, R8, R6, R2 ;  /* 0x00000006080c122b */ /* 0x004fd00000000002 */
[----:B---3--:R-:W-:-:S11]  /*0a80*/  @!P0 DFMA R12, R14, R10, R12 ;  /* 0x0000000a0e0c822b */ /* 0x008fd6000000000c */
.L_x_10:
[----:B------:R-:W1:Y:S01]  /*0a90*/  LDC.64 R2, c[0x0][0x390] ;  /* 0x0000e400ff027b82 */ /* 0x000e620000000a00 */
[----:B------:R-:W-:-:S05]  /*0aa0*/  IADD3 R21, PT, PT, R0, R21, RZ ;  /* 0x0000001500157210 */ /* 0x000fca0007ffe0ff */
[----:B-1----:R-:W-:-:S05]  /*0ab0*/  IMAD.WIDE R2, R21, 0x8, R2 ;  /* 0x0000000815027825 */ /* 0x002fca00078e0202 */
[----:B0-----:R-:W-:Y:S01]  /*0ac0*/  STG.E.64 desc[UR16][R2.64], R12 ;  /* 0x0000000c02007986 */ /* 0x001fe2000c101b10 */
[----:B------:R-:W-:Y:S05]  /*0ad0*/  EXIT ;  /* 0x000000000000794d */ /* 0x000fea0003800000 */
.L_x_12:
        /* <DEDUP_REMOVED lines=10> */
.L_x_27:


//--------------------- .text._Z15matrixMulSharedPfS_S_ii --------------------------
	.section	.text._Z15matrixMulSharedPfS_S_ii,"ax",@progbits
	.align	128
        .global         _Z15matrixMulSharedPfS_S_ii
        .type           _Z15matrixMulSharedPfS_S_ii,@function
        .size           _Z15matrixMulSharedPfS_S_ii,(.L_x_28 - _Z15matrixMulSharedPfS_S_ii)
        .other          _Z15matrixMulSharedPfS_S_ii,@"STO_CUDA_ENTRY STV_DEFAULT"
_Z15matrixMulSharedPfS_S_ii:
.text._Z15matrixMulSharedPfS_S_ii:
[----:B------:R-:W-:Y:S08]  /*0000*/  LDC R1, c[0x0][0x37c] ;  /* 0x0000df00ff017b82 */ /* 0x000ff00000000800 */
[----:B------:R-:W0:Y:S01]  /*0010*/  LDC.64 R2, c[0x0][0x398] ;  /* 0x0000e600ff027b82 */ /* 0x000e220000000a00 */
[----:B------:R-:W1:Y:S01]  /*0020*/  S2R R8, SR_TID.X ;  /* 0x0000000000087919 */ /* 0x000e620000002100 */
[----:B------:R-:W2:Y:S01]  /*0030*/  LDCU.64 UR6, c[0x0][0x358] ;  /* 0x00006b00ff0677ac */ /* 0x000ea20008000a00 */
[----:B------:R-:W-:-:S05]  /*0040*/  MOV R19, RZ ;  /* 0x000000ff00137202 */ /* 0x000fca0000000f00 */
[----:B------:R-:W-:Y:S08]  /*0050*/  S2UR UR5, SR_CTAID.Y ;  /* 0x00000000000579c3 */ /* 0x000ff00000002600 */
[----:B------:R-:W1:Y:S01]  /*0060*/  S2UR UR4, SR_CTAID.X ;  /* 0x00000000000479c3 */ /* 0x000e620000002500 */
[----:B0-----:R-:W-:-:S04]  /*0070*/  IABS R7, R3 ;  /* 0x0000000300077213 */ /* 0x001fc80000000000 */
[----:B------:R-:W0:Y:S01]  /*0080*/  I2F.RP R0, R7 ;  /* 0x0000000700007306 */ /* 0x000e220000209400 */
[----:B-1----:R-:W-:-:S07]  /*0090*/  IMAD R13, R3, UR4, R8 ;  /* 0x00000004030d7c24 */ /* 0x002fce000f8e0208 */
[----:B0-----:R-:W0:Y:S02]  /*00a0*/  MUFU.RCP R0, R0 ;  /* 0x0000000000007308 */ /* 0x001e240000001000 */
[----:B0-----:R-:W-:-:S06]  /*00b0*/  IADD3 R4, PT, PT, R0, 0xffffffe, RZ ;  /* 0x0ffffffe00047810 */ /* 0x001fcc0007ffe0ff */
[----:B------:R0:W1:Y:S02]  /*00c0*/  F2I.FTZ.U32.TRUNC.NTZ R5, R4 ;  /* 0x0000000400057305 */ /* 0x000064000021f000 */
[----:B0-----:R-:W-:Y:S02]  /*00d0*/  HFMA2 R4, -RZ, RZ, 0, 0 ;  /* 0x00000000ff047431 */ /* 0x001fe400000001ff */
[----:B-1----:R-:W-:-:S04]  /*00e0*/  IMAD.MOV R6, RZ, RZ, -R5 ;  /* 0x000000ffff067224 */ /* 0x002fc800078e0a05 */
[----:B------:R-:W-:Y:S01]  /*00f0*/  IMAD R9, R6, R7, RZ ;  /* 0x0000000706097224 */ /* 0x000fe200078e02ff */
[----:B------:R-:W-:-:S03]  /*0100*/  IABS R6, R2 ;  /* 0x0000000200067213 */ /* 0x000fc60000000000 */
[----:B------:R-:W-:Y:S01]  /*0110*/  IMAD.HI.U32 R5, R5, R9, R4 ;  /* 0x0000000905057227 */ /* 0x000fe200078e0004 */
[----:B------:R-:W-:-:S04]  /*0120*/  LOP3.LUT R4, R2, R3, RZ, 0x3c, !PT ;  /* 0x0000000302047212 */ /* 0x000fc800078e3cff */
[----:B------:R-:W-:Y:S01]  /*0130*/  ISETP.GE.AND P1, PT, R4, RZ, PT ;  /* 0x000000ff0400720c */ /* 0x000fe20003f26270 */
[----:B------:R-:W-:-:S04]  /*0140*/  IMAD.HI.U32 R9, R5, R6, RZ ;  /* 0x0000000605097227 */ /* 0x000fc800078e00ff */
[----:B------:R-:W-:-:S04]  /*0150*/  IMAD.MOV R0, RZ, RZ, -R9 ;  /* 0x000000ffff007224 */ /* 0x000fc800078e0a09 */
[----:B------:R-:W-:-:S05]  /*0160*/  IMAD R0, R7, R0, R6 ;  /* 0x0000000007007224 */ /* 0x000fca00078e0206 */
[----:B------:R-:W-:-:S13]  /*0170*/  ISETP.GT.U32.AND P2, PT, R7, R0, PT ;  /* 0x000000000700720c */ /* 0x000fda0003f44070 */
[-C--:B------:R-:W-:Y:S01]  /*0180*/  @!P2 IADD3 R0, PT, PT, R0, -R7.reuse, RZ ;  /* 0x800000070000a210 */ /* 0x080fe20007ffe0ff */
[----:B------:R-:W-:Y:S01]  /*0190*/  @!P2 VIADD R9, R9, 0x1 ;  /* 0x000000010909a836 */ /* 0x000fe20000000000 */
[----:B------:R-:W-:Y:S02]  /*01a0*/  ISETP.NE.AND P2, PT, R3, RZ, PT ;  /* 0x000000ff0300720c */ /* 0x000fe40003f45270 */
[----:B------:R-:W-:Y:S02]  /*01b0*/  ISETP.GE.U32.AND P0, PT, R0, R7, PT ;  /* 0x000000070000720c */ /* 0x000fe40003f06070 */
[----:B------:R-:W0:Y:S11]  /*01c0*/  S2R R0, SR_TID.Y ;  /* 0x0000000000007919 */ /* 0x000e360000002200 */
[----:B------:R-:W-:-:S05]  /*01d0*/  @P0 IADD3 R9, PT, PT, R9, 0x1, RZ ;  /* 0x0000000109090810 */ /* 0x000fca0007ffe0ff */
[----:B------:R-:W-:Y:S01]  /*01e0*/  @!P1 IMAD.MOV R9, RZ, RZ, -R9 ;  /* 0x000000ffff099224 */ /* 0x000fe200078e0a09 */
[----:B------:R-:W-:-:S04]  /*01f0*/  @!P2 LOP3.LUT R9, RZ, R3, RZ, 0x33, !PT ;  /* 0x00000003ff09a212 */ /* 0x000fc800078e33ff */
[----:B------:R-:W-:Y:S01]  /*0200*/  ISETP.GE.AND P0, PT, R9, 0x1, PT ;  /* 0x000000010900780c */ /* 0x000fe20003f06270 */
[----:B0-----:R-:W-:-:S12]  /*0210*/  IMAD R11, R3, UR5, R0 ;  /* 0x00000005030b7c24 */ /* 0x001fd8000f8e0200 */
[----:B--2---:R-:W-:Y:S05]  /*0220*/  @!P0 BRA `(.L_x_13) ;  /* 0x0000000800108947 */ /* 0x004fea0003800000 */
[----:B------:R-:W0:Y:S01]  /*0230*/  S2UR UR5, SR_CgaCtaId ;  /* 0x00000000000579c3 */ /* 0x000e220000008800 */
[CC--:B------:R-:W-:Y:S01]  /*0240*/  IMAD R4, R3.reuse, R3.reuse, RZ ;  /* 0x0000000303047224 */ /* 0x0c0fe200078e02ff */
[----:B------:R-:W-:Y:S01]  /*0250*/  UMOV UR4, 0x400 ;  /* 0x0000040000047882 */ /* 0x000fe20000000000 */
[----:B------:R-:W-:Y:S01]  /*0260*/  LOP3.LUT R12, R3, 0x7ffffff8, RZ, 0xc0, !PT ;  /* 0x7ffffff8030c7812 */ /* 0x000fe200078ec0ff */
[----:B------:R-:W-:Y:S01]  /*0270*/  IMAD R10, R11, R2, R8 ;  /* 0x000000020b0a7224 */ /* 0x000fe200078e0208 */
[C---:B------:R-:W-:Y:S01]  /*0280*/  LOP3.LUT R20, R3.reuse, 0x7, RZ, 0xc0, !PT ;  /* 0x0000000703147812 */ /* 0x040fe200078ec0ff */
[----:B------:R-:W-:Y:S01]  /*0290*/  IMAD.SHL.U32 R17, R4, 0x4, RZ ;  /* 0x0000000404117824 */ /* 0x000fe200078e00ff */
[----:B------:R-:W-:Y:S01]  /*02a0*/  LOP3.LUT R14, R3, 0x3, RZ, 0xc0, !PT ;  /* 0x00000003030e7812 */ /* 0x000fe200078ec0ff */
[----:B------:R-:W-:Y:S01]  /*02b0*/  IMAD R15, R0, R3, RZ ;  /* 0x00000003000f7224 */ /* 0x000fe200078e02ff */
[----:B------:R-:W-:Y:S01]  /*02c0*/  IADD3 R16, PT, PT, -R12, RZ, RZ ;  /* 0x000000ff0c107210 */ /* 0x000fe20007ffe1ff */
[----:B------:R-:W-:Y:S01]  /*02d0*/  IMAD.MOV.U32 R19, RZ, RZ, RZ ;  /* 0x000000ffff137224 */ /* 0x000fe200078e00ff */
[----:B------:R-:W-:Y:S01]  /*02e0*/  LEA R18, R8, R17, 0x2 ;  /* 0x0000001108127211 */ /* 0x000fe200078e10ff */
[----:B0-----:R-:W-:-:S03]  /*02f0*/  ULEA UR5, UR5, UR4, 0x18 ;  /* 0x0000000405057291 */ /* 0x001fc6000f8ec0ff */
[----:B------:R-:W-:-:S03]  /*0300*/  UMOV UR4, URZ ;  /* 0x000000ff00047c82 */ /* 0x000fc60008000000 */
[----:B------:R-:W-:Y:S01]  /*0310*/  VIADD R17, R17, UR5 ;  /* 0x0000000511117c36 */ /* 0x000fe20008000000 */
[----:B------:R-:W-:-:S07]  /*0320*/  IADD3 R18, PT, PT, R18, UR5, RZ ;  /* 0x0000000512127c10 */ /* 0x000fce000fffe0ff */
.L_x_19:
[----:B0-----:R-:W0:Y:S08]  /*0330*/  LDC.64 R2, c[0x0][0x398] ;  /* 0x0000e600ff027b82 */ /* 0x001e300000000a00 */
[----:B------:R-:W1:Y:S08]  /*0340*/  LDC.64 R6, c[0x0][0x380] ;  /* 0x0000e000ff067b82 */ /* 0x000e700000000a00 */
[----:B------:R-:W2:Y:S01]  /*0350*/  LDC.64 R4, c[0x0][0x388] ;  /* 0x0000e200ff047b82 */ /* 0x000ea20000000a00 */
[----:B0-----:R-:W-:-:S02]  /*0360*/  IMAD R22, R3, UR4, R0 ;  /* 0x0000000403167c24 */ /* 0x001fc4000f8e0200 */
[----:B------:R-:W-:Y:S02]  /*0370*/  IMAD R21, R3, UR4, R10 ;  /* 0x0000000403157c24 */ /* 0x000fe4000f8e020a */
[----:B------:R-:W-:Y:S02]  /*0380*/  IMAD R23, R22, R2, R13 ;  /* 0x0000000216177224 */ /* 0x000fe400078e020d */
[----:B-1----:R-:W-:-:S06]  /*0390*/  IMAD.WIDE R6, R21, 0x4, R6 ;  /* 0x0000000415067825 */ /* 0x002fcc00078e0206 */
[----:B------:R-:W3:Y:S01]  /*03a0*/  LDG.E R6, desc[UR6][R6.64] ;  /* 0x0000000606067981 */ /* 0x000ee2000c1e1900 */
[----:B--2---:R-:W-:-:S06]  /*03b0*/  IMAD.WIDE R4, R23, 0x4, R4 ;  /* 0x0000000417047825 */ /* 0x004fcc00078e0204 */
[----:B------:R-:W2:Y:S01]  /*03c0*/  LDG.E R4, desc[UR6][R4.64] ;  /* 0x0000000604047981 */ /* 0x000ea2000c1e1900 */
[----:B------:R-:W-:Y:S01]  /*03d0*/  IMAD.IADD R22, R15, 0x1, R8 ;  /* 0x000000010f167824 */ /* 0x000fe200078e0208 */
[----:B------:R-:W-:Y:S01]  /*03e0*/  ISETP.GE.AND P1, PT, R3, 0x1, PT ;  /* 0x000000010300780c */ /* 0x000fe20003f26270 */
[----:B------:R-:W-:-:S03]  /*03f0*/  UIADD3 UR4, UPT, UPT, UR4, 0x1, URZ ;  /* 0x0000000104047890 */ /* 0x000fc6000fffe0ff */
[C---:B------:R-:W-:Y:S02]  /*0400*/  LEA R21, R22.reuse, UR5, 0x2 ;  /* 0x0000000516157c11 */ /* 0x040fe4000f8e10ff */
[----:B------:R-:W-:Y:S02]  /*0410*/  LEA R23, R22, R17, 0x2 ;  /* 0x0000001116177211 */ /* 0x000fe400078e10ff */
[----:B------:R-:W-:Y:S01]  /*0420*/  ISETP.NE.AND P0, PT, R9, UR4, PT ;  /* 0x0000000409007c0c */ /* 0x000fe2000bf05270 */
[----:B---3--:R0:W-:Y:S04]  /*0430*/  STS [R21], R6 ;  /* 0x0000000615007388 */ /* 0x0081e80000000800 */
[----:B--2---:R0:W-:Y:S01]  /*0440*/  STS [R23], R4 ;  /* 0x0000000417007388 */ /* 0x0041e20000000800 */
[----:B------:R-:W-:Y:S06]  /*0450*/  BAR.SYNC.DEFER_BLOCKING 0x0 ;  /* 0x0000000000007b1d */ /* 0x000fec0000010000 */
[----:B------:R-:W-:Y:S05]  /*0460*/  @!P1 BRA `(.L_x_14) ;  /* 0x0000000400789947 */ /* 0x000fea0003800000 */
[----:B------:R-:W-:Y:S01]  /*0470*/  ISETP.GE.U32.AND P1, PT, R3, 0x8, PT ;  /* 0x000000080300780c */ /* 0x000fe20003f26070 */
[----:B0-----:R-:W-:-:S12]  /*0480*/  IMAD.MOV.U32 R4, RZ, RZ, RZ ;  /* 0x000000ffff047224 */ /* 0x001fd800078e00ff */
[----:B------:R-:W-:Y:S05]  /*0490*/  @!P1 BRA `(.L_x_15) ;  /* 0x0000000000a49947 */ /* 0x000fea0003800000 */
[----:B------:R-:W-:Y:S01]  /*04a0*/  LEA R6, R15, UR5, 0x2 ;  /* 0x000000050f067c11 */ /* 0x000fe2000f8e10ff */
[----:B------:R-:W-:Y:S01]  /*04b0*/  IMAD.MOV.U32 R5, RZ, RZ, R16 ;  /* 0x000000ffff057224 */ /* 0x000fe200078e0010 */
[----:B------:R-:W-:Y:S02]  /*04c0*/  MOV R4, R18 ;  /* 0x0000001200047202 */ /* 0x000fe40000000f00 */
[----:B------:R-:W-:-:S07]  /*04d0*/  IADD3 R6, PT, PT, R6, 0x10, RZ ;  /* 0x0000001006067810 */ /* 0x000fce0007ffe0ff */
.L_x_16:
[----:B------:R-:W-:Y:S01]  /*04e0*/  IMAD R26, R3, 0x4, R4 ;  /* 0x00000004031a7824 */ /* 0x000fe200078e0204 */
[----:B------:R-:W-:Y:S01]  /*04f0*/  LDS R22, [R6+-0x10] ;  /* 0xfffff00006167984 */ /* 0x000fe20000000800 */
[----:B------:R-:W-:-:S03]  /*0500*/  IADD3 R5, PT, PT, R5, 0x8, RZ ;  /* 0x0000000805057810 */ /* 0x000fc60007ffe0ff */
[----:B------:R0:W1:Y:S01]  /*0510*/  LDS R7, [R4] ;  /* 0x0000000004077984 */ /* 0x0000620000000800 */
[----:B------:R-:W-:Y:S02]  /*0520*/  LEA R23, R3, R26, 0x2 ;  /* 0x0000001a03177211 */ /* 0x000fe400078e10ff */
[----:B------:R-:W-:Y:S01]  /*0530*/  ISETP.NE.AND P1, PT, R5, RZ, PT ;  /* 0x000000ff0500720c */ /* 0x000fe20003f25270 */
[----:B------:R-:W-:Y:S01]  /*0540*/  LDS R24, [R6+-0xc] ;  /* 0xfffff40006187984 */ /* 0x000fe20000000800 */
[----:B------:R-:W-:-:S03]  /*0550*/  LEA R25, R3, R23, 0x2 ;  /* 0x0000001703197211 */ /* 0x000fc600078e10ff */
[----:B------:R-:W2:Y:S01]  /*0560*/  LDS R21, [R26] ;  /* 0x000000001a157984 */ /* 0x000ea20000000800 */
[C---:B0-----:R-:W-:Y:S01]  /*0570*/  LEA R4, R3.reuse, R4, 0x5 ;  /* 0x0000000403047211 */ /* 0x041fe200078e28ff */
[----:B------:R-:W-:Y:S02]  /*0580*/  IMAD R29, R3, 0x4, R25 ;  /* 0x00000004031d7824 */ /* 0x000fe400078e0219 */
[----:B------:R-:W-:Y:S01]  /*0590*/  LDS R27, [R25] ;  /* 0x00000000191b7984 */ /* 0x000fe20000000800 */
[----:B-1----:R-:W-:-:S03]  /*05a0*/  FFMA R19, R22, R7, R19 ;  /* 0x0000000716137223 */ /* 0x002fc60000000013 */
[----:B------:R-:W-:Y:S04]  /*05b0*/  LDS R7, [R6+-0x8] ;  /* 0xfffff80006077984 */ /* 0x000fe80000000800 */
[----:B------:R-:W0:Y:S01]  /*05c0*/  LDS R22, [R23] ;  /* 0x0000000017167984 */ /* 0x000e220000000800 */
[----:B--2---:R-:W-:-:S03]  /*05d0*/  FFMA R28, R24, R21, R19 ;  /* 0x00000015181c7223 */ /* 0x004fc60000000013 */
[----:B------:R-:W1:Y:S04]  /*05e0*/  LDS R21, [R6+-0x4] ;  /* 0xfffffc0006157984 */ /* 0x000e680000000800 */
[----:B------:R-:W-:Y:S04]  /*05f0*/  LDS R19, [R6] ;  /* 0x0000000006137984 */ /* 0x000fe80000000800 */
[----:B------:R-:W2:Y:S01]  /*0600*/  LDS R24, [R29] ;  /* 0x000000001d187984 */ /* 0x000ea20000000800 */
[----:B0-----:R-:W-:Y:S01]  /*0610*/  FFMA R7, R7, R22, R28 ;  /* 0x0000001607077223 */ /* 0x001fe2000000001c */
[----:B------:R-:W-:-:S02]  /*0620*/  LEA R28, R3, R29, 0x2 ;  /* 0x0000001d031c7211 */ /* 0x000fc400078e10ff */
[----:B------:R-:W-:Y:S01]  /*0630*/  LDS R22, [R6+0x4] ;  /* 0x0000040006167984 */ /* 0x000fe20000000800 */
[----:B-1----:R-:W-:Y:S01]  /*0640*/  FFMA R26, R21, R27, R7 ;  /* 0x0000001b151a7223 */ /* 0x002fe20000000007 */
[C---:B------:R-:W-:Y:S02]  /*0650*/  LEA R21, R3.reuse, R28, 0x2 ;  /* 0x0000001c03157211 */ /* 0x040fe400078e10ff */
[----:B------:R-:W0:Y:S03]  /*0660*/  LDS R7, [R28] ;  /* 0x000000001c077984 */ /* 0x000e260000000800 */
[----:B------:R-:W-:Y:S02]  /*0670*/  IMAD R23, R3, 0x4, R21 ;  /* 0x0000000403177824 */ /* 0x000fe400078e0215 */
[----:B--2---:R-:W-:Y:S01]  /*0680*/  FFMA R19, R19, R24, R26 ;  /* 0x0000001813137223 */ /* 0x004fe2000000001a */
[----:B------:R-:W-:Y:S04]  /*0690*/  LDS R21, [R21] ;  /* 0x0000000015157984 */ /* 0x000fe80000000800 */
[----:B------:R-:W1:Y:S04]  /*06a0*/  LDS R24, [R6+0x8] ;  /* 0x0000080006187984 */ /* 0x000e680000000800 */
[----:B------:R-:W-:Y:S04]  /*06b0*/  LDS R23, [R23] ;  /* 0x0000000017177984 */ /* 0x000fe80000000800 */
[----:B------:R2:W3:Y:S02]  /*06c0*/  LDS R26, [R6+0xc] ;  /* 0x00000c00061a7984 */ /* 0x0004e40000000800 */
[----:B--2---:R-:W-:-:S02]  /*06d0*/  VIADD R6, R6, 0x20 ;  /* 0x0000002006067836 */ /* 0x004fc40000000000 */
[----:B0-----:R-:W-:-:S04]  /*06e0*/  FFMA R7, R22, R7, R19 ;  /* 0x0000000716077223 */ /* 0x001fc80000000013 */
[----:B-1----:R-:W-:-:S04]  /*06f0*/  FFMA R7, R24, R21, R7 ;  /* 0x0000001518077223 */ /* 0x002fc80000000007 */
[----:B---3--:R-:W-:Y:S01]  /*0700*/  FFMA R19, R26, R23, R7 ;  /* 0x000000171a137223 */ /* 0x008fe20000000007 */
[----:B------:R-:W-:Y:S06]  /*0710*/  @P1 BRA `(.L_x_16) ;  /* 0xfffffffc00701947 */ /* 0x000fec000383ffff */
[----:B------:R-:W-:-:S07]  /*0720*/  MOV R4, R12 ;  /* 0x0000000c00047202 */ /* 0x000fce0000000f00 */
.L_x_15:
[----:B------:R-:W-:-:S13]  /*0730*/  ISETP.NE.AND P1, PT, R20, RZ, PT ;  /* 0x000000ff1400720c */ /* 0x000fda0003f25270 */
[----:B------:R-:W-:Y:S05]  /*0740*/  @!P1 BRA `(.L_x_14) ;  /* 0x0000000000c09947 */ /* 0x000fea0003800000 */
[----:B------:R-:W-:Y:S02]  /*0750*/  IADD3 R5, PT, PT, R20, -0x1, RZ ;  /* 0xffffffff14057810 */ /* 0x000fe40007ffe0ff */
[----:B------:R-:W-:Y:S02]  /*0760*/  ISETP.NE.AND P2, PT, R14, RZ, PT ;  /* 0x000000ff0e00720c */ /* 0x000fe40003f45270 */
[----:B------:R-:W-:-:S13]  /*0770*/  ISETP.GE.U32.AND P1, PT, R5, 0x3, PT ;  /* 0x000000030500780c */ /* 0x000fda0003f26070 */
[----:B------:R-:W-:Y:S05]  /*0780*/  @!P1 BRA `(.L_x_17) ;  /* 0x0000000000509947 */ /* 0x000fea0003800000 */
[C---:B------:R-:W-:Y:S02]  /*0790*/  IMAD R6, R4.reuse, R3, R8 ;  /* 0x0000000304067224 */ /* 0x040fe400078e0208 */
[----:B------:R-:W-:Y:S01]  /*07a0*/  IMAD.IADD R5, R15, 0x1, R4 ;  /* 0x000000010f057824 */ /* 0x000fe200078e0204 */
[----:B------:R-:W-:Y:S02]  /*07b0*/  IADD3 R4, PT, PT, R4, 0x4, RZ ;  /* 0x0000000404047810 */ /* 0x000fe40007ffe0ff */
[----:B------:R-:W-:Y:S02]  /*07c0*/  LEA R24, R6, R17, 0x2 ;  /* 0x0000001106187211 */ /* 0x000fe400078e10ff */
[----:B------:R-:W-:Y:S02]  /*07d0*/  LEA R7, R5, UR5, 0x2 ;  /* 0x0000000505077c11 */ /* 0x000fe4000f8e10ff */
[C---:B------:R-:W-:Y:S02]  /*07e0*/  LEA R26, R3.reuse, R24, 0x2 ;  /* 0x00000018031a7211 */ /* 0x040fe400078e10ff */
[----:B------:R-:W-:Y:S03]  /*07f0*/  LDS R24, [R24] ;  /* 0x0000000018187984 */ /* 0x000fe60000000800 */
[C---:B------:R-:W-:Y:S01]  /*0800*/  IMAD R28, R3.reuse, 0x4, R26 ;  /* 0x00000004031c7824 */ /* 0x040fe200078e021a */
[----:B------:R-:W0:Y:S04]  /*0810*/  LDS R22, [R7] ;  /* 0x0000000007167984 */ /* 0x000e280000000800 */
[----:B------:R-:W-:Y:S01]  /*0820*/  LDS R6, [R7+0x4] ;  /* 0x0000040007067984 */ /* 0x000fe20000000800 */
[----:B------:R-:W-:-:S03]  /*0830*/  LEA R25, R3, R28, 0x2 ;  /* 0x0000001c03197211 */ /* 0x000fc600078e10ff */
[----:B------:R-:W1:Y:S04]  /*0840*/  LDS R26, [R26] ;  /* 0x000000001a1a7984 */ /* 0x000e680000000800 */
[----:B------:R-:W-:Y:S04]  /*0850*/  LDS R5, [R28] ;  /* 0x000000001c057984 */ /* 0x000fe80000000800 */
[----:B------:R-:W2:Y:S04]  /*0860*/  LDS R21, [R7+0x8] ;  /* 0x0000080007157984 */ /* 0x000ea80000000800 */
[----:B------:R-:W-:Y:S04]  /*0870*/  LDS R23, [R7+0xc] ;  /* 0x00000c0007177984 */ /* 0x000fe80000000800 */
[----:B------:R-:W3:Y:S01]  /*0880*/  LDS R25, [R25] ;  /* 0x0000000019197984 */ /* 0x000ee20000000800 */
[----:B0-----:R-:W-:-:S04]  /*0890*/  FFMA R19, R22, R24, R19 ;  /* 0x0000001816137223 */ /* 0x001fc80000000013 */
[----:B-1----:R-:W-:-:S04]  /*08a0*/  FFMA R6, R6, R26, R19 ;  /* 0x0000001a06067223 */ /* 0x002fc80000000013 */
[----:B--2---:R-:W-:-:S04]  /*08b0*/  FFMA R5, R21, R5, R6 ;  /* 0x0000000515057223 */ /* 0x004fc80000000006 */
[----:B---3--:R-:W-:-:S07]  /*08c0*/  FFMA R19, R23, R25, R5 ;  /* 0x0000001917137223 */ /* 0x008fce0000000005 */
.L_x_17:
[----:B------:R-:W-:Y:S05]  /*08d0*/  @!P2 BRA `(.L_x_14) ;  /* 0x00000000005ca947 */ /* 0x000fea0003800000 */
[----:B------:R-:W-:Y:S02]  /*08e0*/  ISETP.NE.AND P1, PT, R14, 0x1, PT ;  /* 0x000000010e00780c */ /* 0x000fe40003f25270 */
[----:B------:R-:W-:-:S11]  /*08f0*/  LOP3.LUT P2, RZ, R3, 0x1, RZ, 0xc0, !PT ;  /* 0x0000000103ff7812 */ /* 0x000fd6000784c0ff */
[----:B------:R-:W-:Y:S05]  /*0900*/  @!P1 BRA `(.L_x_18) ;  /* 0x0000000000309947 */ /* 0x000fea0003800000 */
[C---:B------:R-:W-:Y:S02]  /*0910*/  IMAD R6, R4.reuse, R3, R8 ;  /* 0x0000000304067224 */ /* 0x040fe400078e0208 */
[----:B------:R-:W-:Y:S02]  /*0920*/  IMAD.IADD R5, R15, 0x1, R4 ;  /* 0x000000010f057824 */ /* 0x000fe400078e0204 */
[----:B------:R-:W-:Y:S01]  /*0930*/  VIADD R4, R4, 0x2 ;  /* 0x0000000204047836 */ /* 0x000fe20000000000 */
[----:B------:R-:W-:Y:S02]  /*0940*/  LEA R22, R6, R17, 0x2 ;  /* 0x0000001106167211 */ /* 0x000fe400078e10ff */
[----:B------:R-:W-:Y:S02]  /*0950*/  LEA R5, R5, UR5, 0x2 ;  /* 0x0000000505057c11 */ /* 0x000fe4000f8e10ff */
[----:B------:R-:W-:Y:S01]  /*0960*/  LEA R23, R3, R22, 0x2 ;  /* 0x0000001603177211 */ /* 0x000fe200078e10ff */
[----:B------:R-:W-:Y:S04]  /*0970*/  LDS R7, [R22] ;  /* 0x0000000016077984 */ /* 0x000fe80000000800 */
[----:B------:R-:W0:Y:S04]  /*0980*/  LDS R6, [R5] ;  /* 0x0000000005067984 */ /* 0x000e280000000800 */
[----:B------:R-:W-:Y:S04]  /*0990*/  LDS R21, [R5+0x4] ;  /* 0x0000040005157984 */ /* 0x000fe80000000800 */
[----:B------:R-:W1:Y:S01]  /*09a0*/  LDS R23, [R23] ;  /* 0x0000000017177984 */ /* 0x000e620000000800 */
[----:B0-----:R-:W-:-:S04]  /*09b0*/  FFMA R6, R6, R7, R19 ;  /* 0x0000000706067223 */ /* 0x001fc80000000013 */
[----:B-1----:R-:W-:-:S07]  /*09c0*/  FFMA R19, R21, R23, R6 ;  /* 0x0000001715137223 */ /* 0x002fce0000000006 */
.L_x_18:
[----:B------:R-:W-:Y:S05]  /*09d0*/  @!P2 BRA `(.L_x_14) ;  /* 0x00000000001ca947 */ /* 0x000fea0003800000 */
[----:B------:R-:W-:Y:S01]  /*09e0*/  IMAD R6, R4, R3, R8 ;  /* 0x0000000304067224 */ /* 0x000fe200078e0208 */
[----:B------:R-:W-:-:S04]  /*09f0*/  IADD3 R3, PT, PT, R15, R4, RZ ;  /* 0x000000040f037210 */ /* 0x000fc80007ffe0ff */
[----:B------:R-:W-:Y:S02]  /*0a00*/  LEA R6, R6, R17, 0x2 ;  /* 0x0000001106067211 */ /* 0x000fe400078e10ff */
[----:B------:R-:W-:-:S04]  /*0a10*/  LEA R3, R3, UR5, 0x2 ;  /* 0x0000000503037c11 */ /* 0x000fc8000f8e10ff */
[----:B------:R-:W-:Y:S04]  /*0a20*/  LDS R6, [R6] ;  /* 0x0000000006067984 */ /* 0x000fe80000000800 */
[----:B------:R-:W0:Y:S02]  /*0a30*/  LDS R4, [R3] ;  /* 0x0000000003047984 */ /* 0x000e240000000800 */
[----:B0-----:R-:W-:-:S07]  /*0a40*/  FFMA R19, R4, R6, R19 ;  /* 0x0000000604137223 */ /* 0x001fce0000000013 */
.L_x_14:
[----:B------:R-:W-:Y:S06]  /*0a50*/  BAR.SYNC.DEFER_BLOCKING 0x0 ;  /* 0x0000000000007b1d */ /* 0x000fec0000010000 */
[----:B------:R-:W-:Y:S05]  /*0a60*/  @P0 BRA `(.L_x_19) ;  /* 0xfffffff800300947 */ /* 0x000fea000383ffff */
.L_x_13:
[----:B0-----:R-:W0:Y:S01]  /*0a70*/  LDC.64 R4, c[0x0][0x390] ;  /* 0x0000e400ff047b82 */ /* 0x001e220000000a00 */
[----:B------:R-:W-:-:S04]  /*0a80*/  IMAD R3, R11, R2, R13 ;  /* 0x000000020b037224 */ /* 0x000fc800078e020d */
[----:B0-----:R-:W-:-:S05]  /*0a90*/  IMAD.WIDE R2, R3, 0x4, R4 ;  /* 0x0000000403027825 */ /* 0x001fca00078e0204 */
[----:B------:R-:W-:Y:S01]  /*0aa0*/  STG.E desc[UR6][R2.64], R19 ;  /* 0x0000001302007986 */ /* 0x000fe2000c101906 */
[----:B------:R-:W-:Y:S05]  /*0ab0*/  EXIT ;  /* 0x000000000000794d */ /* 0x000fea0003800000 */
.L_x_20:
        /* <DEDUP_REMOVED lines=12> */
.L_x_28:


//--------------------- .text._Z15matrixMulSimplePfS_S_i --------------------------
	.section	.text._Z15matrixMulSimplePfS_S_i,"ax",@progbits
	.align	128
        .global         _Z15matrixMulSimplePfS_S_i
        .type           _Z15matrixMulSimplePfS_S_i,@function
        .size           _Z15matrixMulSimplePfS_S_i,(.L_x_29 - _Z15matrixMulSimplePfS_S_i)
        .other          _Z15matrixMulSimplePfS_S_i,@"STO_CUDA_ENTRY STV_DEFAULT"
_Z15matrixMulSimplePfS_S_i:
.text._Z15matrixMulSimplePfS_S_i:
        /* <DEDUP_REMOVED lines=13> */
[----:B------:R-:W-:Y:S01]  /*00d0*/  UISETP.GE.U32.AND UP0, UPT, UR20, 0x8, UPT ;  /* 0x000000081400788c */ /* 0x000fe2000bf06070 */
[----:B------:R-:W-:Y:S02]  /*00e0*/  HFMA2 R12, -RZ, RZ, 0, 0 ;  /* 0x00000000ff0c7431 */ /* 0x000fe400000001ff */
[----:B------:R-:W-:Y:S01]  /*00f0*/  IMAD R13, R13, UR20, RZ ;  /* 0x000000140d0d7c24 */ /* 0x000fe2000f8e02ff */
[----:B------:R-:W-:Y:S01]  /*0100*/  UMOV UR4, URZ ;  /* 0x000000ff00047c82 */ /* 0x000fe20008000000 */
[----:B------:R-:W0:Y:S04]  /*0110*/  LDCU.64 UR18, c[0x0][0x358] ;  /* 0x00006b00ff1277ac */ /* 0x000e280008000a00 */
[----:B------:R-:W-:Y:S05]  /*0120*/  BRA.U !UP0, `(.L_x_21) ;  /* 0x0000000508047547 */ /* 0x000fea000b800000 */
[----:B------:R-:W1:Y:S01]  /*0130*/  LDCU.128 UR24, c[0x0][0x380] ;  /* 0x00007000ff1877ac */ /* 0x000e620008000c00 */
[----:B------:R-:W-:Y:S02]  /*0140*/  MOV R12, RZ ;  /* 0x000000ff000c7202 */ /* 0x000fe40000000f00 */
[----:B------:R-:W-:Y:S01]  /*0150*/  MOV R14, R0 ;  /* 0x00000000000e7202 */ /* 0x000fe20000000f00 */
[----:B------:R-:W-:-:S04]  /*0160*/  ULOP3.LUT UR4, UR20, 0x7ffffff8, URZ, 0xc0, !UPT ;  /* 0x7ffffff814047892 */ /* 0x000fc8000f8ec0ff */
[----:B------:R-:W-:Y:S01]  /*0170*/  UIADD3 UR5, UPT, UPT, -UR4, URZ, URZ ;  /* 0x000000ff04057290 */ /* 0x000fe2000fffe1ff */
[----:B-1----:R-:W-:Y:S01]  /*0180*/  MOV R2, UR24 ;  /* 0x0000001800027c02 */ /* 0x002fe20008000f00 */
[----:B------:R-:W-:Y:S01]  /*0190*/  UIMAD.WIDE UR6, UR20, 0x8, UR26 ;  /* 0x00000008140678a5 */ /* 0x000fe2000f8e021a */
[----:B------:R-:W-:Y:S01]  /*01a0*/  MOV R3, UR25 ;  /* 0x0000001900037c02 */ /* 0x000fe20008000f00 */
        /* <DEDUP_REMOVED lines=8> */
.L_x_22:
[----:B------:R-:W-:Y:S01]  /*0230*/  UIMAD.WIDE UR22, UR20, 0x4, UR26 ;  /* 0x00000004141678a5 */ /* 0x000fe2000f8e021a */
[----:B------:R-:W-:Y:S02]  /*0240*/  IMAD.MOV.U32 R23, RZ, RZ, 0x4 ;  /* 0x00000004ff177424 */ /* 0x000fe400078e00ff */
[----:B------:R-:W-:Y:S01]  /*0250*/  HFMA2 R11, -RZ, RZ, 0, 2.384185791015625e-07 ;  /* 0x00000004ff0b7431 */ /* 0x000fe200000001ff */
[----:B------:R-:W-:Y:S01]  /*0260*/  MOV R25, 0x4 ;  /* 0x0000000400197802 */ /* 0x000fe20000000f00 */
[----:B0-----:R-:W2:Y:S01]  /*0270*/  LDG.E R21, desc[UR18][R2.64+-0x10] ;  /* 0xfffff01202157981 */ /* 0x001ea2000c1e1900 */
[C---:B------:R-:W-:Y:S01]  /*0280*/  IMAD.WIDE R22, R14.reuse, R23, UR26 ;  /* 0x0000001a0e167e25 */ /* 0x040fe2000f8e0217 */
[----:B------:R-:W-:Y:S02]  /*0290*/  MOV R8, UR22 ;  /* 0x0000001600087c02 */ /* 0x000fe40008000f00 */
[----:B------:R-:W-:Y:S01]  /*02a0*/  MOV R9, UR23 ;  /* 0x0000001700097c02 */ /* 0x000fe20008000f00 */
[----:B------:R-:W3:Y:S02]  /*02b0*/  LDG.E R19, desc[UR18][R2.64+-0xc] ;  /* 0xfffff41202137981 */ /* 0x000ee4000c1e1900 */
[----:B------:R-:W-:-:S02]  /*02c0*/  IMAD.WIDE R8, R14, 0x4, R8 ;  /* 0x000000040e087825 */ /* 0x000fc400078e0208 */
[----:B------:R-:W2:Y:S01]  /*02d0*/  LDG.E R22, desc[UR18][R22.64] ;  /* 0x0000001216167981 */ /* 0x000ea2000c1e1900 */
[----:B------:R-:W-:Y:S01]  /*02e0*/  MOV R5, 0x4 ;  /* 0x0000000400057802 */ /* 0x000fe20000000f00 */
[C---:B------:R-:W-:Y:S02]  /*02f0*/  IMAD.WIDE R24, R14.reuse, R25, UR6 ;  /* 0x000000060e187e25 */ /* 0x040fe4000f8e0219 */
[----:B------:R0:W3:Y:S02]  /*0300*/  LDG.E R20, desc[UR18][R8.64] ;  /* 0x0000001208147981 */ /* 0x0000e4000c1e1900 */
[----:B------:R-:W-:Y:S02]  /*0310*/  IMAD.WIDE R10, R14, R11, UR8 ;  /* 0x000000080e0a7e25 */ /* 0x000fe4000f8e020b */
[----:B------:R-:W4:Y:S04]  /*0320*/  LDG.E R18, desc[UR18][R24.64] ;  /* 0x0000001218127981 */ /* 0x000f28000c1e1900 */
[----:B------:R-:W4:Y:S01]  /*0330*/  LDG.E R17, desc[UR18][R2.64+-0x8] ;  /* 0xfffff81202117981 */ /* 0x000f22000c1e1900 */
[----:B0-----:R-:W-:-:S02]  /*0340*/  HFMA2 R9, -RZ, RZ, 0, 2.384185791015625e-07 ;  /* 0x00000004ff097431 */ /* 0x001fc400000001ff */
[----:B------:R-:W-:Y:S01]  /*0350*/  IMAD.MOV.U32 R7, RZ, RZ, 0x4 ;  /* 0x00000004ff077424 */ /* 0x000fe200078e00ff */
[----:B------:R0:W5:Y:S01]  /*0360*/  LDG.E R16, desc[UR18][R10.64] ;  /* 0x000000120a107981 */ /* 0x000162000c1e1900 */
[----:B------:R-:W-:-:S03]  /*0370*/  IMAD.WIDE R4, R14, R5, UR10 ;  /* 0x0000000a0e047e25 */ /* 0x000fc6000f8e0205 */
[----:B------:R-:W5:Y:S01]  /*0380*/  LDG.E R15, desc[UR18][R2.64+-0x4] ;  /* 0xfffffc12020f7981 */ /* 0x000f62000c1e1900 */
[C---:B------:R-:W-:Y:S01]  /*0390*/  IMAD.WIDE R6, R14.reuse, R7, UR12 ;  /* 0x0000000c0e067e25 */ /* 0x040fe2000f8e0207 */
[----:B------:R-:W-:Y:S02]  /*03a0*/  MOV R27, 0x4 ;  /* 0x00000004001b7802 */ /* 0x000fe40000000f00 */
[----:B------:R1:W5:Y:S01]  /*03b0*/  LDG.E R4, desc[UR18][R4.64] ;  /* 0x0000001204047981 */ /* 0x000362000c1e1900 */
[----:B------:R-:W-:-:S03]  /*03c0*/  IMAD.WIDE R8, R14, R9, UR14 ;  /* 0x0000000e0e087e25 */ /* 0x000fc6000f8e0209 */
[----:B------:R-:W5:Y:S01]  /*03d0*/  LDG.E R23, desc[UR18][R2.64] ;  /* 0x0000001202177981 */ /* 0x000f62000c1e1900 */
[----:B0-----:R-:W-:-:S03]  /*03e0*/  IMAD.WIDE R10, R14, R27, UR16 ;  /* 0x000000100e0a7e25 */ /* 0x001fc6000f8e021b */
[----:B------:R-:W5:Y:S04]  /*03f0*/  LDG.E R7, desc[UR18][R6.64] ;  /* 0x0000001206077981 */ /* 0x000f68000c1e1900 */
[----:B------:R-:W5:Y:S04]  /*0400*/  LDG.E R24, desc[UR18][R2.64+0x4] ;  /* 0x0000041202187981 */ /* 0x000f68000c1e1900 */
[----:B------:R-:W5:Y:S04]  /*0410*/  LDG.E R8, desc[UR18][R8.64] ;  /* 0x0000001208087981 */ /* 0x000f68000c1e1900 */
[----:B------:R-:W5:Y:S04]  /*0420*/  LDG.E R25, desc[UR18][R2.64+0x8] ;  /* 0x0000081202197981 */ /* 0x000f68000c1e1900 */
[----:B------:R-:W5:Y:S04]  /*0430*/  LDG.E R10, desc[UR18][R10.64] ;  /* 0x000000120a0a7981 */ /* 0x000f68000c1e1900 */
[----:B------:R0:W5:Y:S01]  /*0440*/  LDG.E R27, desc[UR18][R2.64+0xc] ;  /* 0x00000c12021b7981 */ /* 0x000162000c1e1900 */
[----:B------:R-:W-:-:S04]  /*0450*/  UIADD3 UR5, UPT, UPT, UR5, 0x8, URZ ;  /* 0x0000000805057890 */ /* 0x000fc8000fffe0ff */
[----:B------:R-:W-:Y:S01]  /*0460*/  UISETP.NE.AND UP0, UPT, UR5, URZ, UPT ;  /* 0x000000ff0500728c */ /* 0x000fe2000bf05270 */
[----:B-1----:R-:W-:Y:S02]  /*0470*/  MOV R5, UR20 ;  /* 0x0000001400057c02 */ /* 0x002fe40008000f00 */
[----:B0-----:R-:W-:Y:S02]  /*0480*/  IADD3 R2, P0, PT, R2, 0x20, RZ ;  /* 0x0000002002027810 */ /* 0x001fe40007f1e0ff */
[----:B------:R-:W-:Y:S02]  /*0490*/  LEA R14, R5, R14, 0x3 ;  /* 0x0000000e050e7211 */ /* 0x000fe400078e18ff */
[----:B------:R-:W-:Y:S01]  /*04a0*/  IADD3.X R3, PT, PT, RZ, R3, RZ, P0, !PT ;  /* 0x00000003ff037210 */ /* 0x000fe200007fe4ff */
[----:B--2---:R-:W-:-:S04]  /*04b0*/  FFMA R22, R21, R22, R12 ;  /* 0x0000001615167223 */ /* 0x004fc8000000000c */
[----:B---3--:R-:W-:-:S04]  /*04c0*/  FFMA R20, R19, R20, R22 ;  /* 0x0000001413147223 */ /* 0x008fc80000000016 */
[----:B----4-:R-:W-:-:S04]  /*04d0*/  FFMA R18, R17, R18, R20 ;  /* 0x0000001211127223 */ /* 0x010fc80000000014 */
[----:B-----5:R-:W-:-:S04]  /*04e0*/  FFMA R16, R15, R16, R18 ;  /* 0x000000100f107223 */ /* 0x020fc80000000012 */
[----:B------:R-:W-:-:S04]  /*04f0*/  FFMA R23, R23, R4, R16 ;  /* 0x0000000417177223 */ /* 0x000fc80000000010 */
[----:B------:R-:W-:-:S04]  /*0500*/  FFMA R24, R24, R7, R23 ;  /* 0x0000000718187223 */ /* 0x000fc80000000017 */
[----:B------:R-:W-:-:S04]  /*0510*/  FFMA R8, R25, R8, R24 ;  /* 0x0000000819087223 */ /* 0x000fc80000000018 */
[----:B------:R-:W-:Y:S01]  /*0520*/  FFMA R12, R27, R10, R8 ;  /* 0x0000000a1b0c7223 */ /* 0x000fe20000000008 */
[----:B------:R-:W-:Y:S06]  /*0530*/  BRA.U UP0, `(.L_x_22) ;  /* 0xfffffffd003c7547 */ /* 0x000fec000b83ffff */
.L_x_21:
        /* <DEDUP_REMOVED lines=10> */
[C---:B------:R-:W-:Y:S02]  /*05e0*/  IADD3 R3, PT, PT, R13.reuse, UR4, RZ ;  /* 0x000000040d037c10 */ /* 0x040fe4000fffe0ff */
[----:B------:R-:W-:Y:S01]  /*05f0*/  IADD3 R10, P0, PT, R13, UR4, RZ ;  /* 0x000000040d0a7c10 */ /* 0x000fe2000ff1e0ff */
[----:B------:R-:W-:Y:S01]  /*0600*/  IMAD R9, R9, UR20, R0 ;  /* 0x0000001409097c24 */ /* 0x000fe2000f8e0200 */
[----:B------:R-:W-:Y:S01]  /*0610*/  MOV R11, UR20 ;  /* 0x00000014000b7c02 */ /* 0x000fe20008000f00 */
[----:B------:R-:W3:Y:S01]  /*0620*/  LDC.64 R4, c[0x0][0x380] ;  /* 0x0000e000ff047b82 */ /* 0x000ee20000000a00 */
[----:B------:R-:W-:Y:S01]  /*0630*/  MOV R15, UR20 ;  /* 0x00000014000f7c02 */ /* 0x000fe20008000f00 */
[----:B-1----:R-:W-:Y:S01]  /*0640*/  IMAD.WIDE R6, R9, 0x4, R6 ;  /* 0x0000000409067825 */ /* 0x002fe200078e0206 */
[----:B------:R-:W-:-:S05]  /*0650*/  MOV R9, UR20 ;  /* 0x0000001400097c02 */ /* 0x000fca0008000f00 */
[----:B------:R-:W-:Y:S02]  /*0660*/  IMAD.WIDE R8, R9, 0x4, R6 ;  /* 0x0000000409087825 */ /* 0x000fe400078e0206 */
[----:B0-----:R-:W4:Y:S02]  /*0670*/  LDG.E R6, desc[UR18][R6.64] ;  /* 0x0000001206067981 */ /* 0x001f24000c1e1900 */
[----:B---3--:R-:W-:Y:S01]  /*0680*/  IMAD.WIDE.U32 R4, R3, 0x4, R4 ;  /* 0x0000000403047825 */ /* 0x008fe200078e0004 */
[----:B------:R-:W-:Y:S01]  /*0690*/  IADD3.X R3, PT, PT, RZ, RZ, RZ, P0, !PT ;  /* 0x000000ffff037210 */ /* 0x000fe200007fe4ff */
[----:B------:R-:W3:Y:S01]  /*06a0*/  LDG.E R17, desc[UR18][R8.64] ;  /* 0x0000001208117981 */ /* 0x000ee2000c1e1900 */
[----:B--2---:R-:W-:-:S03]  /*06b0*/  LEA R2, P0, R10, UR6, 0x2 ;  /* 0x000000060a027c11 */ /* 0x004fc6000f8010ff */
[----:B------:R-:W4:Y:S01]  /*06c0*/  LDG.E R5, desc[UR18][R4.64] ;  /* 0x0000001204057981 */ /* 0x000f22000c1e1900 */
[----:B------:R-:W-:Y:S01]  /*06d0*/  LEA.HI.X R3, R10, UR7, R3, 0x2, P0 ;  /* 0x000000070a037c11 */ /* 0x000fe200080f1403 */
[----:B------:R-:W-:-:S04]  /*06e0*/  IMAD.WIDE R10, R11, 0x4, R8 ;  /* 0x000000040b0a7825 */ /* 0x000fc800078e0208 */
[----:B------:R-:W3:Y:S01]  /*06f0*/  LDG.E R16, desc[UR18][R2.64+0x4] ;  /* 0x0000041202107981 */ /* 0x000ee2000c1e1900 */
[----:B------:R-:W-:-:S03]  /*0700*/  IMAD.WIDE R14, R15, 0x4, R10 ;  /* 0x000000040f0e7825 */ /* 0x000fc600078e020a */
[----:B------:R-:W2:Y:S04]  /*0710*/  LDG.E R19, desc[UR18][R10.64] ;  /* 0x000000120a137981 */ /* 0x000ea8000c1e1900 */
[----:B------:R-:W2:Y:S04]  /*0720*/  LDG.E R18, desc[UR18][R2.64+0x8] ;  /* 0x0000081202127981 */ /* 0x000ea8000c1e1900 */
[----:B------:R-:W5:Y:S04]  /*0730*/  LDG.E R20, desc[UR18][R2.64+0xc] ;  /* 0x00000c1202147981 */ /* 0x000f68000c1e1900 */
[----:B------:R-:W5:Y:S01]  /*0740*/  LDG.E R14, desc[UR18][R14.64] ;  /* 0x000000120e0e7981 */ /* 0x000f62000c1e1900 */
[----:B------:R-:W-:Y:S01]  /*0750*/  UIADD3 UR4, UPT, UPT, UR4, 0x4, URZ ;  /* 0x0000000404047890 */ /* 0x000fe2000fffe0ff */
[----:B----4-:R-:W-:-:S04]  /*0760*/  FFMA R5, R5, R6, R12 ;  /* 0x0000000605057223 */ /* 0x010fc8000000000c */
[----:B---3--:R-:W-:-:S04]  /*0770*/  FFMA R5, R16, R17, R5 ;  /* 0x0000001110057223 */ /* 0x008fc80000000005 */
[----:B--2---:R-:W-:-:S04]  /*0780*/  FFMA R5, R18, R19, R5 ;  /* 0x0000001312057223 */ /* 0x004fc80000000005 */
[----:B-----5:R-:W-:-:S07]  /*0790*/  FFMA R12, R20, R14, R5 ;  /* 0x0000000e140c7223 */ /* 0x020fce0000000005 */
.L_x_24:
[----:B------:R-:W-:Y:S05]  /*07a0*/  BRA.U !UP1, `(.L_x_23) ;  /* 0x0000000109a87547 */ /* 0x000fea000b800000 */
[----:B------:R-:W-:Y:S01]  /*07b0*/  UISETP.NE.AND UP0, UPT, UR5, 0x1, UPT ;  /* 0x000000010500788c */ /* 0x000fe2000bf05270 */
[----:B------:R-:W-:Y:S01]  /*07c0*/  MOV R7, UR4 ;  /* 0x0000000400077c02 */ /* 0x000fe20008000f00 */
[----:B------:R-:W-:Y:S02]  /*07d0*/  ULOP3.LUT UR5, UR20, 0x1, URZ, 0xc0, !UPT ;  /* 0x0000000114057892 */ /* 0x000fe4000f8ec0ff */
[----:B------:R-:W-:Y:S02]  /*07e0*/  MOV R15, UR20 ;  /* 0x00000014000f7c02 */ /* 0x000fe40008000f00 */
[----:B------:R-:W-:Y:S01]  /*07f0*/  UISETP.NE.U32.AND UP1, UPT, UR5, 0x1, UPT ;  /* 0x000000010500788c */ /* 0x000fe2000bf25070 */
[----:B------:R-:W-:-:S04]  /*0800*/  PLOP3.LUT P1, PT, PT, PT, UP0, 0x80, 0x8 ;  /* 0x000000000008781c */ /* 0x000fc80003f2f008 */
[----:B------:R-:W1:Y:S01]  /*0810*/  @UP0 LDCU.128 UR8, c[0x0][0x380] ;  /* 0x00007000ff0807ac */ /* 0x000e620008000c00 */
[----:B------:R-:W-:Y:S01]  /*0820*/  PLOP3.LUT P0, PT, PT, PT, UP1, 0x80, 0x8 ;  /* 0x000000000008781c */ /* 0x000fe20003f0f018 */
[----:B------:R-:W2:Y:S04]  /*0830*/  @UP0 LDCU.64 UR6, c[0x0][0x380] ;  /* 0x00007000ff0607ac */ /* 0x000ea80008000a00 */
[----:B------:R-:W3:Y:S03]  /*0840*/  @!UP1 LDCU.128 UR12, c[0x0][0x380] ;  /* 0x00007000ff0c97ac */ /* 0x000ee60008000c00 */
[C---:B------:R-:W-:Y:S02]  /*0850*/  @P1 IADD3 R3, PT, PT, R13.reuse, UR4, RZ ;  /* 0x000000040d031c10 */ /* 0x040fe4000fffe0ff */
[----:B------:R-:W-:Y:S01]  /*0860*/  @P1 IADD3 R6, P2, PT, R13, UR4, RZ ;  /* 0x000000040d061c10 */ /* 0x000fe2000ff5e0ff */
[----:B------:R-:W-:Y:S01]  /*0870*/  @UP0 UIADD3 UR4, UPT, UPT, UR4, 0x2, URZ ;  /* 0x0000000204040890 */ /* 0x000fe2000fffe0ff */
[----:B-1----:R-:W-:Y:S01]  /*0880*/  MOV R11, UR9 ;  /* 0x00000009000b7c02 */ /* 0x002fe20008000f00 */
[----:B------:R-:W-:Y:S01]  /*0890*/  IMAD.U32 R10, RZ, RZ, UR8 ;  /* 0x00000008ff0a7e24 */ /* 0x000fe2000f8e00ff */
[----:B------:R-:W-:-:S02]  /*08a0*/  MOV R4, UR10 ;  /* 0x0000000a00047c02 */ /* 0x000fc40008000f00 */
[----:B------:R-:W-:Y:S01]  /*08b0*/  MOV R5, UR11 ;  /* 0x0000000b00057c02 */ /* 0x000fe20008000f00 */
[----:B------:R-:W-:-:S04]  /*08c0*/  @P1 IMAD.WIDE.U32 R10, R3, 0x4, R10 ;  /* 0x00000004030a1825 */ /* 0x000fc800078e000a */
[----:B------:R-:W-:Y:S01]  /*08d0*/  @P1 IMAD R3, R7, UR20, R0 ;  /* 0x0000001407031c24 */ /* 0x000fe2000f8e0200 */
[----:B------:R-:W-:Y:S01]  /*08e0*/  @P1 IADD3.X R7, PT, PT, RZ, RZ, RZ, P2, !PT ;  /* 0x000000ffff071210 */ /* 0x000fe200017fe4ff */
[----:B------:R-:W-:Y:S01]  /*08f0*/  IMAD.U32 R19, RZ, RZ, UR4 ;  /* 0x00000004ff137e24 */ /* 0x000fe2000f8e00ff */
[C---:B--2---:R-:W-:Y:S01]  /*0900*/  @P1 LEA R2, P2, R6.reuse, UR6, 0x2 ;  /* 0x0000000606021c11 */ /* 0x044fe2000f8410ff */
[----:B------:R-:W-:Y:S01]  /*0910*/  @P1 IMAD.WIDE R4, R3, 0x4, R4 ;  /* 0x0000000403041825 */ /* 0x000fe200078e0204 */
[----:B------:R-:W-:Y:S01]  /*0920*/  @!P0 IADD3 R17, PT, PT, R13, UR4, RZ ;  /* 0x000000040d118c10 */ /* 0x000fe2000fffe0ff */
[----:B0-----:R-:W2:Y:S01]  /*0930*/  @P1 LDG.E R11, desc[UR18][R10.64] ;  /* 0x000000120a0b1981 */ /* 0x001ea2000c1e1900 */
[----:B------:R-:W-:Y:S01]  /*0940*/  @P1 LEA.HI.X R3, R6, UR7, R7, 0x2, P2 ;  /* 0x0000000706031c11 */ /* 0x000fe200090f1407 */
[----:B------:R-:W-:Y:S01]  /*0950*/  @!P0 IMAD R19, R19, UR20, R0 ;  /* 0x0000001413138c24 */ /* 0x000fe2000f8e0200 */
[----:B---3--:R-:W-:Y:S01]  /*0960*/  MOV R6, UR12 ;  /* 0x0000000c00067c02 */ /* 0x008fe20008000f00 */
[----:B------:R-:W-:Y:S01]  /*0970*/  @P1 IMAD.WIDE R14, R15, 0x4, R4 ;  /* 0x000000040f0e1825 */ /* 0x000fe200078e0204 */
[----:B------:R-:W-:Y:S01]  /*0980*/  MOV R7, UR13 ;  /* 0x0000000d00077c02 */ /* 0x000fe20008000f00 */
[----:B------:R-:W2:Y:S01]  /*0990*/  @P1 LDG.E R4, desc[UR18][R4.64] ;  /* 0x0000001204041981 */ /* 0x000ea2000c1e1900 */
[----:B------:R-:W-:-:S02]  /*09a0*/  MOV R8, UR14 ;  /* 0x0000000e00087c02 */ /* 0x000fc40008000f00 */
[----:B------:R-:W-:Y:S01]  /*09b0*/  MOV R9, UR15 ;  /* 0x0000000f00097c02 */ /* 0x000fe20008000f00 */
[----:B------:R-:W-:Y:S01]  /*09c0*/  @!P0 IMAD.WIDE.U32 R6, R17, 0x4, R6 ;  /* 0x0000000411068825 */ /* 0x000fe200078e0006 */
[----:B------:R-:W3:Y:S03]  /*09d0*/  @P1 LDG.E R14, desc[UR18][R14.64] ;  /* 0x000000120e0e1981 */ /* 0x000ee6000c1e1900 */
[----:B------:R-:W-:Y:S01]  /*09e0*/  @!P0 IMAD.WIDE R8, R19, 0x4, R8 ;  /* 0x0000000413088825 */ /* 0x000fe200078e0208 */
[----:B------:R-:W3:Y:S04]  /*09f0*/  @P1 LDG.E R2, desc[UR18][R2.64+0x4] ;  /* 0x0000041202021981 */ /* 0x000ee8000c1e1900 */
[----:B------:R-:W4:Y:S04]  /*0a00*/  @!P0 LDG.E R7, desc[UR18][R6.64] ;  /* 0x0000001206078981 */ /* 0x000f28000c1e1900 */
[----:B------:R-:W4:Y:S01]  /*0a10*/  @!P0 LDG.E R8, desc[UR18][R8.64] ;  /* 0x0000001208088981 */ /* 0x000f22000c1e1900 */
[----:B--2---:R-:W-:-:S04]  /*0a20*/  @P1 FFMA R11, R11, R4, R12 ;  /* 0x000000040b0b1223 */ /* 0x004fc8000000000c */
[----:B---3--:R-:W-:-:S04]  /*0a30*/  @P1 FFMA R12, R2, R14, R11 ;  /* 0x0000000e020c1223 */ /* 0x008fc8000000000b */
[----:B----4-:R-:W-:-:S07]  /*0a40*/  @!P0 FFMA R12, R7, R8, R12 ;  /* 0x00000008070c8223 */ /* 0x010fce000000000c */
.L_x_23:
[----:B------:R-:W1:Y:S01]  /*0a50*/  LDC.64 R2, c[0x0][0x390] ;  /* 0x0000e400ff027b82 */ /* 0x000e620000000a00 */
[----:B------:R-:W-:-:S05]  /*0a60*/  IADD3 R13, PT, PT, R0, R13, RZ ;  /* 0x0000000d000d7210 */ /* 0x000fca0007ffe0ff */
[----:B-1----:R-:W-:-:S05]  /*0a70*/  IMAD.WIDE R2, R13, 0x4, R2 ;  /* 0x000000040d027825 */ /* 0x002fca00078e0202 */
[----:B0-----:R-:W-:Y:S01]  /*0a80*/  STG.E desc[UR18][R2.64], R12 ;  /* 0x0000000c02007986 */ /* 0x001fe2000c101912 */
[----:B------:R-:W-:Y:S05]  /*0a90*/  EXIT ;  /* 0x000000000000794d */ /* 0x000fea0003800000 */
.L_x_25:
        /* <DEDUP_REMOVED lines=14> */
.L_x_29:


//--------------------- .nv.shared._Z21matrixMulSharedDoublePdS_S_ii --------------------------
	.section	.nv.shared._Z21matrixMulSharedDoublePdS_S_ii,"aw",@nobits
	.sectionflags	@""
	.align	16
	.zero		1024


//--------------------- .nv.shared.reserved.0     --------------------------
	.section	.nv.shared.reserved.0,"aw",@nobits
	.weak		__nv_reservedSMEM_offset_0_alias
	.size		__nv_reservedSMEM_offset_0_alias, 0, 64
	.other		__nv_reservedSMEM_offset_0_alias,@"STO_CUDA_RESERVED_SHARED STV_DEFAULT"
__nv_reservedSMEM_offset_0_alias:
	.zero		0
	.zero		64


//--------------------- .nv.shared._Z21matrixMulSimpleDoublePdS_S_i --------------------------
	.section	.nv.shared._Z21matrixMulSimpleDoublePdS_S_i,"aw",@nobits
	.sectionflags	@""
	.align	16
	.zero		1024


//--------------------- .nv.shared._Z15matrixMulSharedPfS_S_ii --------------------------
	.section	.nv.shared._Z15matrixMulSharedPfS_S_ii,"aw",@nobits
	.sectionflags	@""
	.align	16
	.zero		1024


//--------------------- .nv.shared._Z15matrixMulSimplePfS_S_i --------------------------
	.section	.nv.shared._Z15matrixMulSimplePfS_S_i,"aw",@nobits
	.sectionflags	@""
	.align	16
	.zero		1024


//--------------------- .nv.constant0._Z21matrixMulSharedDoublePdS_S_ii --------------------------
	.section	.nv.constant0._Z21matrixMulSharedDoublePdS_S_ii,"a",@progbits
	.sectionflags	@""
	.align	4
.nv.constant0._Z21matrixMulSharedDoublePdS_S_ii:
	.zero		928


//--------------------- .nv.constant0._Z21matrixMulSimpleDoublePdS_S_i --------------------------
	.section	.nv.constant0._Z21matrixMulSimpleDoublePdS_S_i,"a",@progbits
	.sectionflags	@""
	.align	4
.nv.constant0._Z21matrixMulSimpleDoublePdS_S_i:
	.zero		924


//--------------------- .nv.constant0._Z15matrixMulSharedPfS_S_ii --------------------------
	.section	.nv.constant0._Z15matrixMulSharedPfS_S_ii,"a",@progbits
	.sectionflags	@""
	.align	4
.nv.constant0._Z15matrixMulSharedPfS_S_ii:
	.zero		928


//--------------------- .nv.constant0._Z15matrixMulSimplePfS_S_i --------------------------
	.section	.nv.constant0._Z15matrixMulSimplePfS_S_i,"a",@progbits
	.sectionflags	@""
	.align	4
.nv.constant0._Z15matrixMulSimplePfS_S_i:
	.zero		924


//--------------------- SYMBOLS --------------------------

	.type		.nv.reservedSmem.offset0,@object
	.size		.nv.reservedSmem.offset0,0x4
	.type		.nv.reservedSmem.cap,@object
	.size		.nv.reservedSmem.cap,0x4
